	.target	sm_100a

	.elftype	@"ET_EXEC"


//--------------------- .note.nv.tkinfo           --------------------------
	.section	.note.nv.tkinfo,"",@"SHT_NOTE"
	.sectionflags	@"SHF_NOTE_NV_TKINFO"
	.tkinfo
        /*0018*/ 	.word	0x00000002
        /*0030*/ 	.string	""
        /*0030*/ 	.string	"ptxas"
        /*0030*/ 	.string	"Cuda compilation tools, release 13.0, V13.0.88"
        /*0030*/ 	.string	"Build cuda_13.0.r13.0/compiler.36424714_0"
        /*0030*/ 	.string	"-arch sm_100a -m 64 "



//--------------------- .note.nv.cuinfo           --------------------------
	.section	.note.nv.cuinfo,"",@"SHT_NOTE"
	.sectionflags	@"SHF_NOTE_NV_CUINFO"
        /*0018*/ 	.short	0x0002
        /*001a*/ 	.short	0x0064
        /*001c*/ 	.short	0x0082
	.zero		2


//--------------------- .nv.info                  --------------------------
	.section	.nv.info,"",@"SHT_CUDA_INFO"
	.align	4


	//----- nvinfo : EIATTR_REGCOUNT
	.align		4
        /*0000*/ 	.byte	0x04, 0x2f
        /*0002*/ 	.short	(.L_19 - .L_18)
	.align		4
.L_18:
        /*0004*/ 	.word	index@(_ZN7cutlass13device_kernelINS_4gemm6kernel13GemmUniversalIN4cute5tupleIJiiiiEEENS1_10collective13CollectiveMmaINS1_35MainloopSm100TmaUmmaWarpSpecializedILi5ELi2ELi4ENS5_IJNS4_1CILi1EEESB_SB_EEEEENS5_IJNSA_ILi128EEESE_NSA_ILi32EEEEEENS_6half_tENS5_IJlSB_lEEESH_SI_NS4_8TiledMMAINS4_8MMA_AtomIJNS4_20SM100_MMA_F16BF16_SSISH_SH_fLi128ELi128ELNS4_4UMMA5MajorE0ELSN_0ELNSM_7ScaleInE0ELSO_0EEEEEENS4_6LayoutISC_NS5_IJNSA_ILi0EEESS_SS_EEEEENS5_IJNS4_10UnderscoreESV_SV_EEEEENS4_13SM90_TMA_LOADENS4_14ComposedLayoutINS4_7SwizzleILi2ELi4ELi3EEENS4_18smem_ptr_flag_bitsILi16EEENSR_INS5_IJNSA_ILi8EEESF_EEENS5_IJSF_SB_EEEEEEEvNS4_8identityESY_S18_vS19_EENS_8epilogue10collective18CollectiveEpilogueINS1B_23Sm100TmaWarpSpecializedILi4ELi2ELi32ELb1ELb0EEEJSG_NS5_IJNSR_ISE_SB_EENSR_ISF_SB_EEEEESH_SI_SH_SI_NS1B_6fusion15FusionCallbacksIS1F_NS1J_17LinearCombinationISH_fSH_fLNS_15FloatRoundStyleE2EEESG_S1I_JEEENS4_5SM1004TMEM4LOAD26SM100_TMEM_LOAD_32dp32b32xESY_S18_NS4_39AutoVectorizingCopyWithAssumedAlignmentILi128EEENS4_14SM90_TMA_STOREES18_S1U_S1U_EEEvvEEEEvNT_6ParamsE)
        /*0008*/ 	.word	0x0000006e


	//----- nvinfo : EIATTR_FRAME_SIZE
	.align		4
.L_19:
        /*000c*/ 	.byte	0x04, 0x11
        /*000e*/ 	.short	(.L_21 - .L_20)
	.align		4
.L_20:
        /*0010*/ 	.word	index@($__internal_2_$__cuda_sm10x_tcgen05_guardrail_trap_unallocated_columns_being_dealloced)
        /*0014*/ 	.word	0x00000000


	//----- nvinfo : EIATTR_FRAME_SIZE
	.align		4
.L_21:
        /*0018*/ 	.byte	0x04, 0x11
        /*001a*/ 	.short	(.L_23 - .L_22)
	.align		4
.L_22:
        /*001c*/ 	.word	index@($__internal_1_$__cuda_sm10x_tcgen05_guardrail_trap_phase_invalid_during_alloc)
        /*0020*/ 	.word	0x00000000


	//----- nvinfo : EIATTR_FRAME_SIZE
	.align		4
.L_23:
        /*0024*/ 	.byte	0x04, 0x11
        /*0026*/ 	.short	(.L_25 - .L_24)
	.align		4
.L_24:
        /*0028*/ 	.word	index@($__internal_0_$__cuda_sm10x_tcgen05_guardrail_trap_col_being_dealloced_not_returned_by_alloc)
        /*002c*/ 	.word	0x00000000


	//----- nvinfo : EIATTR_FRAME_SIZE
	.align		4
.L_25:
        /*0030*/ 	.byte	0x04, 0x11
        /*0032*/ 	.short	(.L_27 - .L_26)
	.align		4
.L_26:
        /*0034*/ 	.word	index@(_ZN7cutlass13device_kernelINS_4gemm6kernel13GemmUniversalIN4cute5tupleIJiiiiEEENS1_10collective13CollectiveMmaINS1_35MainloopSm100TmaUmmaWarpSpecializedILi5ELi2ELi4ENS5_IJNS4_1CILi1EEESB_SB_EEEEENS5_IJNSA_ILi128EEESE_NSA_ILi32EEEEEENS_6half_tENS5_IJlSB_lEEESH_SI_NS4_8TiledMMAINS4_8MMA_AtomIJNS4_20SM100_MMA_F16BF16_SSISH_SH_fLi128ELi128ELNS4_4UMMA5MajorE0ELSN_0ELNSM_7ScaleInE0ELSO_0EEEEEENS4_6LayoutISC_NS5_IJNSA_ILi0EEESS_SS_EEEEENS5_IJNS4_10UnderscoreESV_SV_EEEEENS4_13SM90_TMA_LOADENS4_14ComposedLayoutINS4_7SwizzleILi2ELi4ELi3EEENS4_18smem_ptr_flag_bitsILi16EEENSR_INS5_IJNSA_ILi8EEESF_EEENS5_IJSF_SB_EEEEEEEvNS4_8identityESY_S18_vS19_EENS_8epilogue10collective18CollectiveEpilogueINS1B_23Sm100TmaWarpSpecializedILi4ELi2ELi32ELb1ELb0EEEJSG_NS5_IJNSR_ISE_SB_EENSR_ISF_SB_EEEEESH_SI_SH_SI_NS1B_6fusion15FusionCallbacksIS1F_NS1J_17LinearCombinationISH_fSH_fLNS_15FloatRoundStyleE2EEESG_S1I_JEEENS4_5SM1004TMEM4LOAD26SM100_TMEM_LOAD_32dp32b32xESY_S18_NS4_39AutoVectorizingCopyWithAssumedAlignmentILi128EEENS4_14SM90_TMA_STOREES18_S1U_S1U_EEEvvEEEEvNT_6ParamsE)
        /*0038*/ 	.word	0x00000000


	//----- nvinfo : EIATTR_MIN_STACK_SIZE
	.align		4
.L_27:
        /*003c*/ 	.byte	0x04, 0x12
        /*003e*/ 	.short	(.L_29 - .L_28)
	.align		4
.L_28:
        /*0040*/ 	.word	index@(_ZN7cutlass13device_kernelINS_4gemm6kernel13GemmUniversalIN4cute5tupleIJiiiiEEENS1_10collective13CollectiveMmaINS1_35MainloopSm100TmaUmmaWarpSpecializedILi5ELi2ELi4ENS5_IJNS4_1CILi1EEESB_SB_EEEEENS5_IJNSA_ILi128EEESE_NSA_ILi32EEEEEENS_6half_tENS5_IJlSB_lEEESH_SI_NS4_8TiledMMAINS4_8MMA_AtomIJNS4_20SM100_MMA_F16BF16_SSISH_SH_fLi128ELi128ELNS4_4UMMA5MajorE0ELSN_0ELNSM_7ScaleInE0ELSO_0EEEEEENS4_6LayoutISC_NS5_IJNSA_ILi0EEESS_SS_EEEEENS5_IJNS4_10UnderscoreESV_SV_EEEEENS4_13SM90_TMA_LOADENS4_14ComposedLayoutINS4_7SwizzleILi2ELi4ELi3EEENS4_18smem_ptr_flag_bitsILi16EEENSR_INS5_IJNSA_ILi8EEESF_EEENS5_IJSF_SB_EEEEEEEvNS4_8identityESY_S18_vS19_EENS_8epilogue10collective18CollectiveEpilogueINS1B_23Sm100TmaWarpSpecializedILi4ELi2ELi32ELb1ELb0EEEJSG_NS5_IJNSR_ISE_SB_EENSR_ISF_SB_EEEEESH_SI_SH_SI_NS1B_6fusion15FusionCallbacksIS1F_NS1J_17LinearCombinationISH_fSH_fLNS_15FloatRoundStyleE2EEESG_S1I_JEEENS4_5SM1004TMEM4LOAD26SM100_TMEM_LOAD_32dp32b32xESY_S18_NS4_39AutoVectorizingCopyWithAssumedAlignmentILi128EEENS4_14SM90_TMA_STOREES18_S1U_S1U_EEEvvEEEEvNT_6ParamsE)
        /*0044*/ 	.word	0x00000000
.L_29:


//--------------------- .nv.compat                --------------------------
	.section	.nv.compat,"",@"SHT_CUDA_COMPAT_INFO"
	.align	4
        /*0000*/ 	.byte	0x02, 0x09, 0x01, 0x00, 0x02, 0x02, 0x02, 0x00, 0x02, 0x05, 0x05, 0x00, 0x03, 0x07, 0x01, 0x01
        /*0010*/ 	.byte	0x02, 0x03, 0x01, 0x00, 0x02, 0x06, 0x01, 0x00, 0x04, 0x0b, 0x08, 0x00, 0x09, 0x00, 0x00, 0x00
        /*0020*/ 	.byte	0x00, 0x00, 0x00, 0x00


//--------------------- .nv.info._ZN7cutlass13device_kernelINS_4gemm6kernel13GemmUniversalIN4cute5tupleIJiiiiEEENS1_10collective13CollectiveMmaINS1_35MainloopSm100TmaUmmaWarpSpecializedILi5ELi2ELi4ENS5_IJNS4_1CILi1EEESB_SB_EEEEENS5_IJNSA_ILi128EEESE_NSA_ILi32EEEEEENS_6half_tENS5_IJlSB_lEEESH_SI_NS4_8TiledMMAINS4_8MMA_AtomIJNS4_20SM100_MMA_F16BF16_SSISH_SH_fLi128ELi128ELNS4_4UMMA5MajorE0ELSN_0ELNSM_7ScaleInE0ELSO_0EEEEEENS4_6LayoutISC_NS5_IJNSA_ILi0EEESS_SS_EEEEENS5_IJNS4_10UnderscoreESV_SV_EEEEENS4_13SM90_TMA_LOADENS4_14ComposedLayoutINS4_7SwizzleILi2ELi4ELi3EEENS4_18smem_ptr_flag_bitsILi16EEENSR_INS5_IJNSA_ILi8EEESF_EEENS5_IJSF_SB_EEEEEEEvNS4_8identityESY_S18_vS19_EENS_8epilogue10collective18CollectiveEpilogueINS1B_23Sm100TmaWarpSpecializedILi4ELi2ELi32ELb1ELb0EEEJSG_NS5_IJNSR_ISE_SB_EENSR_ISF_SB_EEEEESH_SI_SH_SI_NS1B_6fusion15FusionCallbacksIS1F_NS1J_17LinearCombinationISH_fSH_fLNS_15FloatRoundStyleE2EEESG_S1I_JEEENS4_5SM1004TMEM4LOAD26SM100_TMEM_LOAD_32dp32b32xESY_S18_NS4_39AutoVectorizingCopyWithAssumedAlignmentILi128EEENS4_14SM90_TMA_STOREES18_S1U_S1U_EEEvvEEEEvNT_6ParamsE --------------------------
	.section	.nv.info._ZN7cutlass13device_kernelINS_4gemm6kernel13GemmUniversalIN4cute5tupleIJiiiiEEENS1_10collective13CollectiveMmaINS1_35MainloopSm100TmaUmmaWarpSpecializedILi5ELi2ELi4ENS5_IJNS4_1CILi1EEESB_SB_EEEEENS5_IJNSA_ILi128EEESE_NSA_ILi32EEEEEENS_6half_tENS5_IJlSB_lEEESH_SI_NS4_8TiledMMAINS4_8MMA_AtomIJNS4_20SM100_MMA_F16BF16_SSISH_SH_fLi128ELi128ELNS4_4UMMA5MajorE0ELSN_0ELNSM_7ScaleInE0ELSO_0EEEEEENS4_6LayoutISC_NS5_IJNSA_ILi0EEESS_SS_EEEEENS5_IJNS4_10UnderscoreESV_SV_EEEEENS4_13SM90_TMA_LOADENS4_14ComposedLayoutINS4_7SwizzleILi2ELi4ELi3EEENS4_18smem_ptr_flag_bitsILi16EEENSR_INS5_IJNSA_ILi8EEESF_EEENS5_IJSF_SB_EEEEEEEvNS4_8identityESY_S18_vS19_EENS_8epilogue10collective18CollectiveEpilogueINS1B_23Sm100TmaWarpSpecializedILi4ELi2ELi32ELb1ELb0EEEJSG_NS5_IJNSR_ISE_SB_EENSR_ISF_SB_EEEEESH_SI_SH_SI_NS1B_6fusion15FusionCallbacksIS1F_NS1J_17LinearCombinationISH_fSH_fLNS_15FloatRoundStyleE2EEESG_S1I_JEEENS4_5SM1004TMEM4LOAD26SM100_TMEM_LOAD_32dp32b32xESY_S18_NS4_39AutoVectorizingCopyWithAssumedAlignmentILi128EEENS4_14SM90_TMA_STOREES18_S1U_S1U_EEEvvEEEEvNT_6ParamsE,"",@"SHT_CUDA_INFO"
	.sectionflags	@""
	.align	4


	//----- nvinfo : EIATTR_CUDA_API_VERSION
	.align		4
        /*0000*/ 	.byte	0x04, 0x37
        /*0002*/ 	.short	(.L_31 - .L_30)
.L_30:
        /*0004*/ 	.word	0x00000082


	//----- nvinfo : EIATTR_KPARAM_INFO
	.align		4
.L_31:
        /*0008*/ 	.byte	0x04, 0x17
        /*000a*/ 	.short	(.L_33 - .L_32)
.L_32:
        /*000c*/ 	.word	0x00000000
        /*0010*/ 	.short	0x0000
        /*0012*/ 	.short	0x0000
        /*0014*/ 	.byte	0x00, 0xf0, 0x01, 0x20


	//----- nvinfo : EIATTR_AT_ENTRY_FRAGMENTS
	.align		4
.L_33:
        /*0018*/ 	.byte	0x04, 0x4f
        /*001a*/ 	.short	(.L_35 - .L_34)


	//   ....[0]....
.L_34:
        /*001c*/ 	.word	0x00000006


	//----- nvinfo : EIATTR_RESERVED_SMEM_USED
	.align		4
.L_35:
        /*0020*/ 	.byte	0x01, 0x41
	.zero		2


	//----- nvinfo : EIATTR_SPARSE_MMA_MASK
	.align		4
        /*0024*/ 	.byte	0x03, 0x50
        /*0026*/ 	.short	0x0000


	//----- nvinfo : EIATTR_TCGEN05_1CTA_USED
	.align		4
        /*0028*/ 	.byte	0x01, 0x51
	.zero		2


	//----- nvinfo : EIATTR_MAXREG_COUNT
	.align		4
        /*002c*/ 	.byte	0x03, 0x1b
        /*002e*/ 	.short	0x00ff


	//----- nvinfo : EIATTR_NUM_BARRIERS
	.align		4
        /*0030*/ 	.byte	0x02, 0x4c
        /*0032*/ 	.byte	0x07
	.zero		1


	//----- nvinfo : EIATTR_EXTERNS
	.align		4
        /*0034*/ 	.byte	0x04, 0x0f
        /*0036*/ 	.short	(.L_37 - .L_36)


	//   ....[0]....
	.align		4
.L_36:
        /*0038*/ 	.word	index@(__assertfail)


	//----- nvinfo : EIATTR_MERCURY_ISA_VERSION
	.align		4
.L_37:
        /*003c*/ 	.byte	0x03, 0x5f
        /*003e*/ 	.short	0x0101


	//----- nvinfo : EIATTR_INT_WARP_WIDE_INSTR_OFFSETS
	.align		4
        /*0040*/ 	.byte	0x04, 0x31
        /*0042*/ 	.short	(.L_39 - .L_38)


	//   ....[0]....
.L_38:
        /*0044*/ 	.word	0x00001de0


	//   ....[1]....
        /*0048*/ 	.word	0x000037d0


	//   ....[2]....
        /*004c*/ 	.word	0x00003800


	//   ....[3]....
        /*0050*/ 	.word	0x00003850


	//   ....[4]....
        /*0054*/ 	.word	0x00004170


	//   ....[5]....
        /*0058*/ 	.word	0x000041d0


	//   ....[6]....
        /*005c*/ 	.word	0x000042b0


	//   ....[7]....
        /*0060*/ 	.word	0x00004320


	//   ....[8]....
        /*0064*/ 	.word	0x00004430


	//   ....[9]....
        /*0068*/ 	.word	0x000044c0


	//   ....[10]....
        /*006c*/ 	.word	0x00004690


	//   ....[11]....
        /*0070*/ 	.word	0x000047f0


	//----- nvinfo : EIATTR_COOP_GROUP_MASK_REGIDS
	.align		4
.L_39:
        /*0074*/ 	.byte	0x04, 0x29
        /*0076*/ 	.short	(.L_41 - .L_40)


	//   ....[0]....
.L_40:
        /*0078*/ 	.word	0xffffffff


	//   ....[1]....
        /*007c*/ 	.word	0xffffffff


	//   ....[2]....
        /*0080*/ 	.word	0xffffffff


	//   ....[3]....
        /*0084*/ 	.word	0xffffffff


	//   ....[4]....
        /*0088*/ 	.word	0xffffffff


	//   ....[5]....
        /*008c*/ 	.word	0xffffffff


	//   ....[6]....
        /*0090*/ 	.word	0xffffffff


	//   ....[7]....
        /*0094*/ 	.word	0xffffffff


	//   ....[8]....
        /*0098*/ 	.word	0xffffffff


	//   ....[9]....
        /*009c*/ 	.word	0xffffffff


	//   ....[10]....
        /*00a0*/ 	.word	0xffffffff


	//   ....[11]....
        /*00a4*/ 	.word	0xffffffff


	//   ....[12]....
        /*00a8*/ 	.word	0xffffffff


	//----- nvinfo : EIATTR_COOP_GROUP_INSTR_OFFSETS
	.align		4
.L_41:
        /*00ac*/ 	.byte	0x04, 0x28
        /*00ae*/ 	.short	(.L_43 - .L_42)


	//   ....[0]....
.L_42:
        /*00b0*/ 	.word	0x00000090


	//   ....[1]....
        /*00b4*/ 	.word	0x000004d0


	//   ....[2]....
        /*00b8*/ 	.word	0x00000660


	//   ....[3]....
        /*00bc*/ 	.word	0x00000800


	//   ....[4]....
        /*00c0*/ 	.word	0x00000900


	//   ....[5]....
        /*00c4*/ 	.word	0x00000a70


	//   ....[6]....
        /*00c8*/ 	.word	0x00000c10


	//   ....[7]....
        /*00cc*/ 	.word	0x00001cc0


	//   ....[8]....
        /*00d0*/ 	.word	0x00002b30


	//   ....[9]....
        /*00d4*/ 	.word	0x00002d40


	//   ....[10]....
        /*00d8*/ 	.word	0x00002d70


	//   ....[11]....
        /*00dc*/ 	.word	0x000036c0


	//   ....[12]....
        /*00e0*/ 	.word	0x000038f0


	//----- nvinfo : EIATTR_VRC_CTA_INIT_COUNT
	.align		4
.L_43:
        /*00e4*/ 	.byte	0x02, 0x4a
        /*00e6*/ 	.byte	0x80
	.zero		1


	//----- nvinfo : EIATTR_SYSCALL_OFFSETS
	.align		4
        /*00e8*/ 	.byte	0x04, 0x46
        /*00ea*/ 	.short	(.L_45 - .L_44)


	//   ....[0]....
.L_44:
        /*00ec*/ 	.word	0x00005270


	//   ....[1]....
        /*00f0*/ 	.word	0x00005360


	//   ....[2]....
        /*00f4*/ 	.word	0x00005ad0


	//   ....[3]....
        /*00f8*/ 	.word	0x00006750


	//   ....[4]....
        /*00fc*/ 	.word	0x000073a0


	//   ....[5]....
        /*0100*/ 	.word	0x00007ff0


	//----- nvinfo : EIATTR_MBARRIER_INSTR_OFFSETS
	.align		4
.L_45:
        /*0104*/ 	.byte	0x04, 0x39
        /*0106*/ 	.short	(.L_47 - .L_46)


	//   ....[0]....
.L_46:
        /*0108*/ 	.word	0x000005b0
        /*010c*/ 	.word	0x000000ff
        /*0110*/ 	.word	0x00000000
        /*0114*/ 	.short	0x0100
        /*0116*/ 	.byte	0x05
	.zero		1


	//   ....[1]....
        /*0118*/ 	.word	0x000005c0
        /*011c*/ 	.word	0x000000ff
        /*0120*/ 	.word	0x00000028
        /*0124*/ 	.short	0x0100
        /*0126*/ 	.byte	0x05
	.zero		1


	//   ....[2]....
        /*0128*/ 	.word	0x000005d0
        /*012c*/ 	.word	0x000000ff
        /*0130*/ 	.word	0x00000008
        /*0134*/ 	.short	0x0100
        /*0136*/ 	.byte	0x05
	.zero		1


	//   ....[3]....
        /*0138*/ 	.word	0x000005e0
        /*013c*/ 	.word	0x000000ff
        /*0140*/ 	.word	0x00000030
        /*0144*/ 	.short	0x0100
        /*0146*/ 	.byte	0x05
	.zero		1


	//   ....[4]....
        /*0148*/ 	.word	0x000005f0
        /*014c*/ 	.word	0x000000ff
        /*0150*/ 	.word	0x00000010
        /*0154*/ 	.short	0x0100
        /*0156*/ 	.byte	0x05
	.zero		1


	//   ....[5]....
        /*0158*/ 	.word	0x00000600
        /*015c*/ 	.word	0x000000ff
        /*0160*/ 	.word	0x00000038
        /*0164*/ 	.short	0x0100
        /*0166*/ 	.byte	0x05
	.zero		1


	//   ....[6]....
        /*0168*/ 	.word	0x00000610
        /*016c*/ 	.word	0x000000ff
        /*0170*/ 	.word	0x00000018
        /*0174*/ 	.short	0x0100
        /*0176*/ 	.byte	0x05
	.zero		1


	//   ....[7]....
        /*0178*/ 	.word	0x00000620
        /*017c*/ 	.word	0x000000ff
        /*0180*/ 	.word	0x00000040
        /*0184*/ 	.short	0x0100
        /*0186*/ 	.byte	0x05
	.zero		1


	//   ....[8]....
        /*0188*/ 	.word	0x00000630
        /*018c*/ 	.word	0x000000ff
        /*0190*/ 	.word	0x00000020
        /*0194*/ 	.short	0x0100
        /*0196*/ 	.byte	0x05
	.zero		1


	//   ....[9]....
        /*0198*/ 	.word	0x00000640
        /*019c*/ 	.word	0x000000ff
        /*01a0*/ 	.word	0x00000048
        /*01a4*/ 	.short	0x0100
        /*01a6*/ 	.byte	0x05
	.zero		1


	//   ....[10]....
        /*01a8*/ 	.word	0x00000770
        /*01ac*/ 	.word	0x000000ff
        /*01b0*/ 	.word	0x00000050
        /*01b4*/ 	.short	0x0100
        /*01b6*/ 	.byte	0x07
	.zero		1


	//   ....[11]....
        /*01b8*/ 	.word	0x00000780
        /*01bc*/ 	.word	0x000000ff
        /*01c0*/ 	.word	0x00000070
        /*01c4*/ 	.short	0x0100
        /*01c6*/ 	.byte	0x07
	.zero		1


	//   ....[12]....
        /*01c8*/ 	.word	0x00000790
        /*01cc*/ 	.word	0x000000ff
        /*01d0*/ 	.word	0x00000058
        /*01d4*/ 	.short	0x0100
        /*01d6*/ 	.byte	0x07
	.zero		1


	//   ....[13]....
        /*01d8*/ 	.word	0x000007a0
        /*01dc*/ 	.word	0x000000ff
        /*01e0*/ 	.word	0x00000078
        /*01e4*/ 	.short	0x0100
        /*01e6*/ 	.byte	0x07
	.zero		1


	//   ....[14]....
        /*01e8*/ 	.word	0x000007b0
        /*01ec*/ 	.word	0x000000ff
        /*01f0*/ 	.word	0x00000060
        /*01f4*/ 	.short	0x0100
        /*01f6*/ 	.byte	0x07
	.zero		1


	//   ....[15]....
        /*01f8*/ 	.word	0x000007c0
        /*01fc*/ 	.word	0x000000ff
        /*0200*/ 	.word	0x00000080
        /*0204*/ 	.short	0x0100
        /*0206*/ 	.byte	0x07
	.zero		1


	//   ....[16]....
        /*0208*/ 	.word	0x000007d0
        /*020c*/ 	.word	0x000000ff
        /*0210*/ 	.word	0x00000068
        /*0214*/ 	.short	0x0100
        /*0216*/ 	.byte	0x07
	.zero		1


	//   ....[17]....
        /*0218*/ 	.word	0x000007e0
        /*021c*/ 	.word	0x000000ff
        /*0220*/ 	.word	0x00000088
        /*0224*/ 	.short	0x0100
        /*0226*/ 	.byte	0x07
	.zero		1


	//   ....[18]....
        /*0228*/ 	.word	0x000008d0
        /*022c*/ 	.word	0x000000ff
        /*0230*/ 	.word	0x00000090
        /*0234*/ 	.short	0x0100
        /*0236*/ 	.byte	0x05
	.zero		1


	//   ....[19]....
        /*0238*/ 	.word	0x000008e0
        /*023c*/ 	.word	0x000000ff
        /*0240*/ 	.word	0x00000098
        /*0244*/ 	.short	0x0100
        /*0246*/ 	.byte	0x05
	.zero		1


	//   ....[20]....
        /*0248*/ 	.word	0x00000a20
        /*024c*/ 	.word	0x000000ff
        /*0250*/ 	.word	0x000000a0
        /*0254*/ 	.short	0x0100
        /*0256*/ 	.byte	0x05
	.zero		1


	//   ....[21]....
        /*0258*/ 	.word	0x00000a30
        /*025c*/ 	.word	0x000000ff
        /*0260*/ 	.word	0x000000b0
        /*0264*/ 	.short	0x0100
        /*0266*/ 	.byte	0x05
	.zero		1


	//   ....[22]....
        /*0268*/ 	.word	0x00000a40
        /*026c*/ 	.word	0x000000ff
        /*0270*/ 	.word	0x000000a8
        /*0274*/ 	.short	0x0100
        /*0276*/ 	.byte	0x05
	.zero		1


	//   ....[23]....
        /*0278*/ 	.word	0x00000a50
        /*027c*/ 	.word	0x000000ff
        /*0280*/ 	.word	0x000000b8
        /*0284*/ 	.short	0x0100
        /*0286*/ 	.byte	0x05
	.zero		1


	//   ....[24]....
        /*0288*/ 	.word	0x00000b80
        /*028c*/ 	.word	0x000000ff
        /*0290*/ 	.word	0x000000c0
        /*0294*/ 	.short	0x0100
        /*0296*/ 	.byte	0x07
	.zero		1


	//   ....[25]....
        /*0298*/ 	.word	0x00000b90
        /*029c*/ 	.word	0x000000ff
        /*02a0*/ 	.word	0x000000e0
        /*02a4*/ 	.short	0x0100
        /*02a6*/ 	.byte	0x07
	.zero		1


	//   ....[26]....
        /*02a8*/ 	.word	0x00000ba0
        /*02ac*/ 	.word	0x000000ff
        /*02b0*/ 	.word	0x000000c8
        /*02b4*/ 	.short	0x0100
        /*02b6*/ 	.byte	0x07
	.zero		1


	//   ....[27]....
        /*02b8*/ 	.word	0x00000bb0
        /*02bc*/ 	.word	0x000000ff
        /*02c0*/ 	.word	0x000000e8
        /*02c4*/ 	.short	0x0100
        /*02c6*/ 	.byte	0x07
	.zero		1


	//   ....[28]....
        /*02c8*/ 	.word	0x00000bc0
        /*02cc*/ 	.word	0x000000ff
        /*02d0*/ 	.word	0x000000d0
        /*02d4*/ 	.short	0x0100
        /*02d6*/ 	.byte	0x07
	.zero		1


	//   ....[29]....
        /*02d8*/ 	.word	0x00000bd0
        /*02dc*/ 	.word	0x000000ff
        /*02e0*/ 	.word	0x000000f0
        /*02e4*/ 	.short	0x0100
        /*02e6*/ 	.byte	0x07
	.zero		1


	//   ....[30]....
        /*02e8*/ 	.word	0x00000be0
        /*02ec*/ 	.word	0x000000ff
        /*02f0*/ 	.word	0x000000d8
        /*02f4*/ 	.short	0x0100
        /*02f6*/ 	.byte	0x07
	.zero		1


	//   ....[31]....
        /*02f8*/ 	.word	0x00000bf0
        /*02fc*/ 	.word	0x000000ff
        /*0300*/ 	.word	0x000000f8
        /*0304*/ 	.short	0x0100
        /*0306*/ 	.byte	0x07
	.zero		1


	//   ....[32]....
        /*0308*/ 	.word	0x00000ce0
        /*030c*/ 	.word	0x000000ff
        /*0310*/ 	.word	0x00000100
        /*0314*/ 	.short	0x0100
        /*0316*/ 	.byte	0x05
	.zero		1


	//   ....[33]....
        /*0318*/ 	.word	0x00000cf0
        /*031c*/ 	.word	0x000000ff
        /*0320*/ 	.word	0x00000110
        /*0324*/ 	.short	0x0100
        /*0326*/ 	.byte	0x05
	.zero		1


	//   ....[34]....
        /*0328*/ 	.word	0x00000d00
        /*032c*/ 	.word	0x000000ff
        /*0330*/ 	.word	0x00000108
        /*0334*/ 	.short	0x0100
        /*0336*/ 	.byte	0x05
	.zero		1


	//   ....[35]....
        /*0338*/ 	.word	0x00000d10
        /*033c*/ 	.word	0x000000ff
        /*0340*/ 	.word	0x00000118
        /*0344*/ 	.short	0x0100
        /*0346*/ 	.byte	0x05
	.zero		1


	//   ....[36]....
        /*0348*/ 	.word	0x000015e0
        /*034c*/ 	.word	0x00000002
        /*0350*/ 	.word	0x00000110
        /*0354*/ 	.short	0x010a
        /*0356*/ 	.byte	0xff
	.zero		1


	//   ....[37]....
        /*0358*/ 	.word	0x00001610
        /*035c*/ 	.word	0x00000002
        /*0360*/ 	.word	0x00000100
        /*0364*/ 	.short	0x0101
        /*0366*/ 	.byte	0xff
	.zero		1


	//   ....[38]....
        /*0368*/ 	.word	0x000016e0
        /*036c*/ 	.word	0x000000ff
        /*0370*/ 	.word	0x00000028
        /*0374*/ 	.short	0x010a
        /*0376*/ 	.byte	0x08
	.zero		1


	//   ....[39]....
        /*0378*/ 	.word	0x00001780
        /*037c*/ 	.word	0x000000ff
        /*0380*/ 	.word	0x00000028
        /*0384*/ 	.short	0x010a
        /*0386*/ 	.byte	0x21
	.zero		1


	//   ....[40]....
        /*0388*/ 	.word	0x000018e0
        /*038c*/ 	.word	0x000000ff
        /*0390*/ 	.word	0x00000028
        /*0394*/ 	.short	0x010a
        /*0396*/ 	.byte	0x08
	.zero		1


	//   ....[41]....
        /*0398*/ 	.word	0x000019d0
        /*039c*/ 	.word	0x000000ff
        /*03a0*/ 	.word	0x00000098
        /*03a4*/ 	.short	0x0101
        /*03a6*/ 	.byte	0x04
	.zero		1


	//   ....[42]....
        /*03a8*/ 	.word	0x000019f0
        /*03ac*/ 	.word	0x000000ff
        /*03b0*/ 	.word	0x00000028
        /*03b4*/ 	.short	0x010a
        /*03b6*/ 	.byte	0x08
	.zero		1


	//   ....[43]....
        /*03b8*/ 	.word	0x00001a70
        /*03bc*/ 	.word	0x000000ff
        /*03c0*/ 	.word	0x00000028
        /*03c4*/ 	.short	0x010a
        /*03c6*/ 	.byte	0x11
	.zero		1


	//   ....[44]....
        /*03c8*/ 	.word	0x00001bd0
        /*03cc*/ 	.word	0x000000ff
        /*03d0*/ 	.word	0x00000028
        /*03d4*/ 	.short	0x010a
        /*03d6*/ 	.byte	0x08
	.zero		1


	//   ....[45]....
        /*03d8*/ 	.word	0x00001cf0
        /*03dc*/ 	.word	0x00000002
        /*03e0*/ 	.word	0x000000a0
        /*03e4*/ 	.short	0x010a
        /*03e6*/ 	.byte	0xff
	.zero		1


	//   ....[46]....
        /*03e8*/ 	.word	0x00001db0
        /*03ec*/ 	.word	0x00000002
        /*03f0*/ 	.word	0x00000000
        /*03f4*/ 	.short	0x0101
        /*03f6*/ 	.byte	0xff
	.zero		1


	//   ....[47]....
        /*03f8*/ 	.word	0x00002310
        /*03fc*/ 	.word	0x000000ff
        /*0400*/ 	.word	0x00000000
        /*0404*/ 	.short	0x010a
        /*0406*/ 	.byte	0x05
	.zero		1


	//   ....[48]....
        /*0408*/ 	.word	0x000023a0
        /*040c*/ 	.word	0x000000ff
        /*0410*/ 	.word	0x00000000
        /*0414*/ 	.short	0x010a
        /*0416*/ 	.byte	0x05
	.zero		1


	//   ....[49]....
        /*0418*/ 	.word	0x00002430
        /*041c*/ 	.word	0x000000ff
        /*0420*/ 	.word	0x00000000
        /*0424*/ 	.short	0x010a
        /*0426*/ 	.byte	0x05
	.zero		1


	//   ....[50]....
        /*0428*/ 	.word	0x000024c0
        /*042c*/ 	.word	0x000000ff
        /*0430*/ 	.word	0x00000000
        /*0434*/ 	.short	0x010a
        /*0436*/ 	.byte	0x05
	.zero		1


	//   ....[51]....
        /*0438*/ 	.word	0x00002560
        /*043c*/ 	.word	0x00000000
        /*0440*/ 	.word	0x00000000
        /*0444*/ 	.short	0x010a
        /*0446*/ 	.byte	0xff
	.zero		1


	//   ....[52]....
        /*0448*/ 	.word	0x00002680
        /*044c*/ 	.word	0x00000000
        /*0450*/ 	.word	0x00000100
        /*0454*/ 	.short	0x010a
        /*0456*/ 	.byte	0xff
	.zero		1


	//   ....[53]....
        /*0458*/ 	.word	0x000026f0
        /*045c*/ 	.word	0x00000000
        /*0460*/ 	.word	0x00000000
        /*0464*/ 	.short	0x0101
        /*0466*/ 	.byte	0xff
	.zero		1


	//   ....[54]....
        /*0468*/ 	.word	0x00002710
        /*046c*/ 	.word	0x000000ff
        /*0470*/ 	.word	0x000000b0
        /*0474*/ 	.short	0x010a
        /*0476*/ 	.byte	0x05
	.zero		1


	//   ....[55]....
        /*0478*/ 	.word	0x00002830
        /*047c*/ 	.word	0x00000000
        /*0480*/ 	.word	0x000000a0
        /*0484*/ 	.short	0x010a
        /*0486*/ 	.byte	0xff
	.zero		1


	//   ....[56]....
        /*0488*/ 	.word	0x00002930
        /*048c*/ 	.word	0x00000000
        /*0490*/ 	.word	0x00000000
        /*0494*/ 	.short	0x0101
        /*0496*/ 	.byte	0xff
	.zero		1


	//   ....[57]....
        /*0498*/ 	.word	0x000029c0
        /*049c*/ 	.word	0x000000ff
        /*04a0*/ 	.word	0x000000b0
        /*04a4*/ 	.short	0x0106
        /*04a6*/ 	.byte	0x05
	.zero		1


	//   ....[58]....
        /*04a8*/ 	.word	0x000029e0
        /*04ac*/ 	.word	0x000000ff
        /*04b0*/ 	.word	0x000000b0
        /*04b4*/ 	.short	0x010a
        /*04b6*/ 	.byte	0x05
	.zero		1


	//   ....[59]....
        /*04b8*/ 	.word	0x00002a70
        /*04bc*/ 	.word	0x000000ff
        /*04c0*/ 	.word	0x000000b0
        /*04c4*/ 	.short	0x0106
        /*04c6*/ 	.byte	0x04
	.zero		1


	//   ....[60]....
        /*04c8*/ 	.word	0x00002ab0
        /*04cc*/ 	.word	0x00000000
        /*04d0*/ 	.word	0x000000b0
        /*04d4*/ 	.short	0x010a
        /*04d6*/ 	.byte	0xff
	.zero		1


	//   ....[61]....
        /*04d8*/ 	.word	0x00002fb0
        /*04dc*/ 	.word	0x00000000
        /*04e0*/ 	.word	0x000000a0
        /*04e4*/ 	.short	0x010a
        /*04e6*/ 	.byte	0xff
	.zero		1


	//   ....[62]....
        /*04e8*/ 	.word	0x000030c0
        /*04ec*/ 	.word	0x00000003
        /*04f0*/ 	.word	0x00000000
        /*04f4*/ 	.short	0x0101
        /*04f6*/ 	.byte	0xff
	.zero		1


	//   ....[63]....
        /*04f8*/ 	.word	0x000030d0
        /*04fc*/ 	.word	0x000000ff
        /*0500*/ 	.word	0x00000000
        /*0504*/ 	.short	0x010a
        /*0506*/ 	.byte	0x04
	.zero		1


	//   ....[64]....
        /*0508*/ 	.word	0x000030f0
        /*050c*/ 	.word	0x000000ff
        /*0510*/ 	.word	0x000000e0
        /*0514*/ 	.short	0x010a
        /*0516*/ 	.byte	0x08
	.zero		1


	//   ....[65]....
        /*0518*/ 	.word	0x000031c0
        /*051c*/ 	.word	0x000000ff
        /*0520*/ 	.word	0x00000000
        /*0524*/ 	.short	0x010a
        /*0526*/ 	.byte	0x07
	.zero		1


	//   ....[66]....
        /*0528*/ 	.word	0x00003300
        /*052c*/ 	.word	0x000000ff
        /*0530*/ 	.word	0x00000000
        /*0534*/ 	.short	0x010a
        /*0536*/ 	.byte	0x04
	.zero		1


	//   ....[67]....
        /*0538*/ 	.word	0x000034f0
        /*053c*/ 	.word	0x000000ff
        /*0540*/ 	.word	0x00000000
        /*0544*/ 	.short	0x010a
        /*0546*/ 	.byte	0x05
	.zero		1


	//   ....[68]....
        /*0548*/ 	.word	0x00003580
        /*054c*/ 	.word	0x000000ff
        /*0550*/ 	.word	0x00000000
        /*0554*/ 	.short	0x010a
        /*0556*/ 	.byte	0x05
	.zero		1


	//   ....[69]....
        /*0558*/ 	.word	0x00003610
        /*055c*/ 	.word	0x000000ff
        /*0560*/ 	.word	0x00000000
        /*0564*/ 	.short	0x010a
        /*0566*/ 	.byte	0x05
	.zero		1


	//   ....[70]....
        /*0568*/ 	.word	0x000036a0
        /*056c*/ 	.word	0x000000ff
        /*0570*/ 	.word	0x00000000
        /*0574*/ 	.short	0x010a
        /*0576*/ 	.byte	0x07
	.zero		1


	//   ....[71]....
        /*0578*/ 	.word	0x00003b20
        /*057c*/ 	.word	0x00000000
        /*0580*/ 	.word	0x000000a0
        /*0584*/ 	.short	0x010a
        /*0586*/ 	.byte	0xff
	.zero		1


	//   ....[72]....
        /*0588*/ 	.word	0x00003be0
        /*058c*/ 	.word	0x00000000
        /*0590*/ 	.word	0x00000000
        /*0594*/ 	.short	0x0101
        /*0596*/ 	.byte	0xff
	.zero		1


	//   ....[73]....
        /*0598*/ 	.word	0x00003f00
        /*059c*/ 	.word	0x000000ff
        /*05a0*/ 	.word	0x00000098
        /*05a4*/ 	.short	0x010a
        /*05a6*/ 	.byte	0x07
	.zero		1


	//   ....[74]....
        /*05a8*/ 	.word	0x000040f0
        /*05ac*/ 	.word	0x000000ff
        /*05b0*/ 	.word	0x00000070
        /*05b4*/ 	.short	0x010a
        /*05b6*/ 	.byte	0x07
	.zero		1


	//   ....[75]....
        /*05b8*/ 	.word	0x00004260
        /*05bc*/ 	.word	0x000000ff
        /*05c0*/ 	.word	0x00000050
        /*05c4*/ 	.short	0x010b
        /*05c6*/ 	.byte	0x07
	.zero		1


	//   ....[76]....
        /*05c8*/ 	.word	0x00004270
        /*05cc*/ 	.word	0x000000ff
        /*05d0*/ 	.word	0x00000000
        /*05d4*/ 	.short	0x0101
        /*05d6*/ 	.byte	0x08
	.zero		1


	//   ....[77]....
        /*05d8*/ 	.word	0x00004280
        /*05dc*/ 	.word	0x000000ff
        /*05e0*/ 	.word	0x00000078
        /*05e4*/ 	.short	0x010a
        /*05e6*/ 	.byte	0x07
	.zero		1


	//   ....[78]....
        /*05e8*/ 	.word	0x000043d0
        /*05ec*/ 	.word	0x000000ff
        /*05f0*/ 	.word	0x00000058
        /*05f4*/ 	.short	0x010b
        /*05f6*/ 	.byte	0x07
	.zero		1


	//   ....[79]....
        /*05f8*/ 	.word	0x000043e0
        /*05fc*/ 	.word	0x000000ff
        /*0600*/ 	.word	0x00000000
        /*0604*/ 	.short	0x0101
        /*0606*/ 	.byte	0x08
	.zero		1


	//   ....[80]....
        /*0608*/ 	.word	0x000043f0
        /*060c*/ 	.word	0x000000ff
        /*0610*/ 	.word	0x00000080
        /*0614*/ 	.short	0x010a
        /*0616*/ 	.byte	0x07
	.zero		1


	//   ....[81]....
        /*0618*/ 	.word	0x00004570
        /*061c*/ 	.word	0x000000ff
        /*0620*/ 	.word	0x00000060
        /*0624*/ 	.short	0x010b
        /*0626*/ 	.byte	0x07
	.zero		1


	//   ....[82]....
        /*0628*/ 	.word	0x000045b0
        /*062c*/ 	.word	0x000000ff
        /*0630*/ 	.word	0x00000000
        /*0634*/ 	.short	0x0101
        /*0636*/ 	.byte	0x08
	.zero		1


	//   ....[83]....
        /*0638*/ 	.word	0x000045f0
        /*063c*/ 	.word	0x000000ff
        /*0640*/ 	.word	0x00000088
        /*0644*/ 	.short	0x010a
        /*0646*/ 	.byte	0x07
	.zero		1


	//   ....[84]....
        /*0648*/ 	.word	0x00004830
        /*064c*/ 	.word	0x000000ff
        /*0650*/ 	.word	0x00000068
        /*0654*/ 	.short	0x010b
        /*0656*/ 	.byte	0x07
	.zero		1


	//   ....[85]....
        /*0658*/ 	.word	0x00004850
        /*065c*/ 	.word	0x000000ff
        /*0660*/ 	.word	0x00000000
        /*0664*/ 	.short	0x0101
        /*0666*/ 	.byte	0x0d
	.zero		1


	//   ....[86]....
        /*0668*/ 	.word	0x00004880
        /*066c*/ 	.word	0x000000ff
        /*0670*/ 	.word	0x00000070
        /*0674*/ 	.short	0x010a
        /*0676*/ 	.byte	0x07
	.zero		1


	//   ....[87]....
        /*0678*/ 	.word	0x000048a0
        /*067c*/ 	.word	0x000000ff
        /*0680*/ 	.word	0x00000078
        /*0684*/ 	.short	0x010a
        /*0686*/ 	.byte	0x07
	.zero		1


	//   ....[88]....
        /*0688*/ 	.word	0x000048c0
        /*068c*/ 	.word	0x000000ff
        /*0690*/ 	.word	0x00000080
        /*0694*/ 	.short	0x010a
        /*0696*/ 	.byte	0x07
	.zero		1


	//   ....[89]....
        /*0698*/ 	.word	0x00004900
        /*069c*/ 	.word	0x00000000
        /*06a0*/ 	.word	0x00000088
        /*06a4*/ 	.short	0x010a
        /*06a6*/ 	.byte	0xff
	.zero		1


	//   ....[90]....
        /*06a8*/ 	.word	0x00004c30
        /*06ac*/ 	.word	0x00000000
        /*06b0*/ 	.word	0x000000a0
        /*06b4*/ 	.short	0x010a
        /*06b6*/ 	.byte	0xff
	.zero		1


	//   ....[91]....
        /*06b8*/ 	.word	0x00004d40
        /*06bc*/ 	.word	0x00000000
        /*06c0*/ 	.word	0x00000000
        /*06c4*/ 	.short	0x0101
        /*06c6*/ 	.byte	0xff
	.zero		1


	//   ....[92]....
        /*06c8*/ 	.word	0x00005790
        /*06cc*/ 	.word	0x000000ff
        /*06d0*/ 	.word	0x00000050
        /*06d4*/ 	.short	0x010a
        /*06d6*/ 	.byte	0x30
	.zero		1


	//   ....[93]....
        /*06d8*/ 	.word	0x000057d0
        /*06dc*/ 	.word	0x00000040
        /*06e0*/ 	.word	0x000000c0
        /*06e4*/ 	.short	0x010a
        /*06e6*/ 	.byte	0xff
	.zero		1


	//   ....[94]....
        /*06e8*/ 	.word	0x000058c0
        /*06ec*/ 	.word	0x000000ff
        /*06f0*/ 	.word	0x00000050
        /*06f4*/ 	.short	0x010a
        /*06f6*/ 	.byte	0x30
	.zero		1


	//   ....[95]....
        /*06f8*/ 	.word	0x000059b0
        /*06fc*/ 	.word	0x00000040
        /*0700*/ 	.word	0x000000c0
        /*0704*/ 	.short	0x010a
        /*0706*/ 	.byte	0xff
	.zero		1


	//   ....[96]....
        /*0708*/ 	.word	0x00006480
        /*070c*/ 	.word	0x00000000
        /*0710*/ 	.word	0x00000000
        /*0714*/ 	.short	0x0101
        /*0716*/ 	.byte	0xff
	.zero		1


	//   ....[97]....
        /*0718*/ 	.word	0x00006490
        /*071c*/ 	.word	0x00000002
        /*0720*/ 	.word	0x00000050
        /*0724*/ 	.short	0x010a
        /*0726*/ 	.byte	0xff
	.zero		1


	//   ....[98]....
        /*0728*/ 	.word	0x00006570
        /*072c*/ 	.word	0x00000002
        /*0730*/ 	.word	0x00000050
        /*0734*/ 	.short	0x010a
        /*0736*/ 	.byte	0xff
	.zero		1


	//   ....[99]....
        /*0738*/ 	.word	0x000070d0
        /*073c*/ 	.word	0x00000048
        /*0740*/ 	.word	0x00000000
        /*0744*/ 	.short	0x0101
        /*0746*/ 	.byte	0xff
	.zero		1


	//   ....[100]....
        /*0748*/ 	.word	0x000070f0
        /*074c*/ 	.word	0x00000000
        /*0750*/ 	.word	0x00000050
        /*0754*/ 	.short	0x010a
        /*0756*/ 	.byte	0xff
	.zero		1


	//   ....[101]....
        /*0758*/ 	.word	0x000071c0
        /*075c*/ 	.word	0x00000000
        /*0760*/ 	.word	0x00000050
        /*0764*/ 	.short	0x010a
        /*0766*/ 	.byte	0xff
	.zero		1


	//   ....[102]....
        /*0768*/ 	.word	0x00007d20
        /*076c*/ 	.word	0x00000048
        /*0770*/ 	.word	0x00000000
        /*0774*/ 	.short	0x0101
        /*0776*/ 	.byte	0xff
	.zero		1


	//   ....[103]....
        /*0778*/ 	.word	0x00007d40
        /*077c*/ 	.word	0x00000000
        /*0780*/ 	.word	0x00000050
        /*0784*/ 	.short	0x010a
        /*0786*/ 	.byte	0xff
	.zero		1


	//   ....[104]....
        /*0788*/ 	.word	0x00007e10
        /*078c*/ 	.word	0x00000000
        /*0790*/ 	.word	0x00000050
        /*0794*/ 	.short	0x010a
        /*0796*/ 	.byte	0xff
	.zero		1


	//   ....[105]....
        /*0798*/ 	.word	0x00008150
        /*079c*/ 	.word	0x000000ff
        /*07a0*/ 	.word	0x00000000
        /*07a4*/ 	.short	0x0101
        /*07a6*/ 	.byte	0x05
	.zero		1


	//   ....[106]....
        /*07a8*/ 	.word	0x000089d0
        /*07ac*/ 	.word	0x00000000
        /*07b0*/ 	.word	0x00000000
        /*07b4*/ 	.short	0x0101
        /*07b6*/ 	.byte	0xff
	.zero		1


	//   ....[107]....
        /*07b8*/ 	.word	0x00008c40
        /*07bc*/ 	.word	0x000000ff
        /*07c0*/ 	.word	0x00000000
        /*07c4*/ 	.short	0x0101
        /*07c6*/ 	.byte	0x04
	.zero		1


	//   ....[108]....
        /*07c8*/ 	.word	0x00008c60
        /*07cc*/ 	.word	0x00000002
        /*07d0*/ 	.word	0x00000110
        /*07d4*/ 	.short	0x010a
        /*07d6*/ 	.byte	0xff
	.zero		1


	//   ....[109]....
        /*07d8*/ 	.word	0x00008cc0
        /*07dc*/ 	.word	0x00000002
        /*07e0*/ 	.word	0x00000028
        /*07e4*/ 	.short	0x010a
        /*07e6*/ 	.byte	0xff
	.zero		1


	//   ....[110]....
        /*07e8*/ 	.word	0x00008d20
        /*07ec*/ 	.word	0x00000002
        /*07f0*/ 	.word	0x00000028
        /*07f4*/ 	.short	0x010a
        /*07f6*/ 	.byte	0xff
	.zero		1


	//   ....[111]....
        /*07f8*/ 	.word	0x00008d70
        /*07fc*/ 	.word	0x00000002
        /*0800*/ 	.word	0x000000a0
        /*0804*/ 	.short	0x010a
        /*0806*/ 	.byte	0xff
	.zero		1


	//   ....[112]....
        /*0808*/ 	.word	0x00008dd0
        /*080c*/ 	.word	0x00000000
        /*0810*/ 	.word	0x00000000
        /*0814*/ 	.short	0x010a
        /*0816*/ 	.byte	0xff
	.zero		1


	//   ....[113]....
        /*0818*/ 	.word	0x00008e30
        /*081c*/ 	.word	0x00000000
        /*0820*/ 	.word	0x00000000
        /*0824*/ 	.short	0x010a
        /*0826*/ 	.byte	0xff
	.zero		1


	//   ....[114]....
        /*0828*/ 	.word	0x00008e90
        /*082c*/ 	.word	0x00000000
        /*0830*/ 	.word	0x00000000
        /*0834*/ 	.short	0x010a
        /*0836*/ 	.byte	0xff
	.zero		1


	//   ....[115]....
        /*0838*/ 	.word	0x00008ef0
        /*083c*/ 	.word	0x00000000
        /*0840*/ 	.word	0x00000000
        /*0844*/ 	.short	0x010a
        /*0846*/ 	.byte	0xff
	.zero		1


	//   ....[116]....
        /*0848*/ 	.word	0x00008f40
        /*084c*/ 	.word	0x00000000
        /*0850*/ 	.word	0x00000100
        /*0854*/ 	.short	0x010a
        /*0856*/ 	.byte	0xff
	.zero		1


	//   ....[117]....
        /*0858*/ 	.word	0x00008fa0
        /*085c*/ 	.word	0x00000000
        /*0860*/ 	.word	0x000000b0
        /*0864*/ 	.short	0x010a
        /*0866*/ 	.byte	0xff
	.zero		1


	//   ....[118]....
        /*0868*/ 	.word	0x00008ff0
        /*086c*/ 	.word	0x00000000
        /*0870*/ 	.word	0x000000a0
        /*0874*/ 	.short	0x010a
        /*0876*/ 	.byte	0xff
	.zero		1


	//   ....[119]....
        /*0878*/ 	.word	0x00009050
        /*087c*/ 	.word	0x00000000
        /*0880*/ 	.word	0x000000b0
        /*0884*/ 	.short	0x010a
        /*0886*/ 	.byte	0xff
	.zero		1


	//   ....[120]....
        /*0888*/ 	.word	0x000090a0
        /*088c*/ 	.word	0x00000000
        /*0890*/ 	.word	0x000000a0
        /*0894*/ 	.short	0x010a
        /*0896*/ 	.byte	0xff
	.zero		1


	//   ....[121]....
        /*0898*/ 	.word	0x00009100
        /*089c*/ 	.word	0x00000002
        /*08a0*/ 	.word	0x000000e0
        /*08a4*/ 	.short	0x010a
        /*08a6*/ 	.byte	0xff
	.zero		1


	//   ....[122]....
        /*08a8*/ 	.word	0x00009160
        /*08ac*/ 	.word	0x00000000
        /*08b0*/ 	.word	0x00000000
        /*08b4*/ 	.short	0x010a
        /*08b6*/ 	.byte	0xff
	.zero		1


	//   ....[123]....
        /*08b8*/ 	.word	0x000091c0
        /*08bc*/ 	.word	0x00000000
        /*08c0*/ 	.word	0x00000000
        /*08c4*/ 	.short	0x010a
        /*08c6*/ 	.byte	0xff
	.zero		1


	//   ....[124]....
        /*08c8*/ 	.word	0x00009220
        /*08cc*/ 	.word	0x00000000
        /*08d0*/ 	.word	0x00000000
        /*08d4*/ 	.short	0x010a
        /*08d6*/ 	.byte	0xff
	.zero		1


	//   ....[125]....
        /*08d8*/ 	.word	0x00009280
        /*08dc*/ 	.word	0x00000000
        /*08e0*/ 	.word	0x00000000
        /*08e4*/ 	.short	0x010a
        /*08e6*/ 	.byte	0xff
	.zero		1


	//   ....[126]....
        /*08e8*/ 	.word	0x000092e0
        /*08ec*/ 	.word	0x00000000
        /*08f0*/ 	.word	0x00000000
        /*08f4*/ 	.short	0x010a
        /*08f6*/ 	.byte	0xff
	.zero		1


	//   ....[127]....
        /*08f8*/ 	.word	0x00009330
        /*08fc*/ 	.word	0x00000000
        /*0900*/ 	.word	0x000000a0
        /*0904*/ 	.short	0x010a
        /*0906*/ 	.byte	0xff
	.zero		1


	//   ....[128]....
        /*0908*/ 	.word	0x00009390
        /*090c*/ 	.word	0x00000000
        /*0910*/ 	.word	0x00000098
        /*0914*/ 	.short	0x010a
        /*0916*/ 	.byte	0xff
	.zero		1


	//   ....[129]....
        /*0918*/ 	.word	0x000093f0
        /*091c*/ 	.word	0x00000000
        /*0920*/ 	.word	0x00000070
        /*0924*/ 	.short	0x010a
        /*0926*/ 	.byte	0xff
	.zero		1


	//   ....[130]....
        /*0928*/ 	.word	0x00009450
        /*092c*/ 	.word	0x00000000
        /*0930*/ 	.word	0x00000078
        /*0934*/ 	.short	0x010a
        /*0936*/ 	.byte	0xff
	.zero		1


	//   ....[131]....
        /*0938*/ 	.word	0x000094b0
        /*093c*/ 	.word	0x00000000
        /*0940*/ 	.word	0x00000080
        /*0944*/ 	.short	0x010a
        /*0946*/ 	.byte	0xff
	.zero		1


	//   ....[132]....
        /*0948*/ 	.word	0x00009510
        /*094c*/ 	.word	0x00000000
        /*0950*/ 	.word	0x00000088
        /*0954*/ 	.short	0x010a
        /*0956*/ 	.byte	0xff
	.zero		1


	//   ....[133]....
        /*0958*/ 	.word	0x00009570
        /*095c*/ 	.word	0x00000000
        /*0960*/ 	.word	0x00000070
        /*0964*/ 	.short	0x010a
        /*0966*/ 	.byte	0xff
	.zero		1


	//   ....[134]....
        /*0968*/ 	.word	0x000095d0
        /*096c*/ 	.word	0x00000000
        /*0970*/ 	.word	0x00000078
        /*0974*/ 	.short	0x010a
        /*0976*/ 	.byte	0xff
	.zero		1


	//   ....[135]....
        /*0978*/ 	.word	0x00009630
        /*097c*/ 	.word	0x00000000
        /*0980*/ 	.word	0x00000080
        /*0984*/ 	.short	0x010a
        /*0986*/ 	.byte	0xff
	.zero		1


	//   ....[136]....
        /*0988*/ 	.word	0x00009680
        /*098c*/ 	.word	0x00000000
        /*0990*/ 	.word	0x000000a0
        /*0994*/ 	.short	0x010a
        /*0996*/ 	.byte	0xff
	.zero		1


	//   ....[137]....
        /*0998*/ 	.word	0x000096e0
        /*099c*/ 	.word	0x00000002
        /*09a0*/ 	.word	0x00000050
        /*09a4*/ 	.short	0x010a
        /*09a6*/ 	.byte	0xff
	.zero		1


	//   ....[138]....
        /*09a8*/ 	.word	0x00009730
        /*09ac*/ 	.word	0x00000040
        /*09b0*/ 	.word	0x000000c0
        /*09b4*/ 	.short	0x010a
        /*09b6*/ 	.byte	0xff
	.zero		1


	//   ....[139]....
        /*09b8*/ 	.word	0x00009780
        /*09bc*/ 	.word	0x00000002
        /*09c0*/ 	.word	0x00000050
        /*09c4*/ 	.short	0x010a
        /*09c6*/ 	.byte	0xff
	.zero		1


	//   ....[140]....
        /*09c8*/ 	.word	0x000097d0
        /*09cc*/ 	.word	0x00000000
        /*09d0*/ 	.word	0x00000050
        /*09d4*/ 	.short	0x010a
        /*09d6*/ 	.byte	0xff
	.zero		1


	//   ....[141]....
        /*09d8*/ 	.word	0x00009820
        /*09dc*/ 	.word	0x00000000
        /*09e0*/ 	.word	0x00000050
        /*09e4*/ 	.short	0x010a
        /*09e6*/ 	.byte	0xff
	.zero		1


	//----- nvinfo : EIATTR_NUM_MBARRIERS
	.align		4
.L_47:
        /*09e8*/ 	.byte	0x03, 0x38
        /*09ea*/ 	.short	0x0024


	//----- nvinfo : EIATTR_EXIT_INSTR_OFFSETS
	.align		4
        /*09ec*/ 	.byte	0x04, 0x1c
        /*09ee*/ 	.short	(.L_49 - .L_48)


	//   ....[0]....
.L_48:
        /*09f0*/ 	.word	0x00002590


	//   ....[1]....
        /*09f4*/ 	.word	0x00002a80


	//   ....[2]....
        /*09f8*/ 	.word	0x00002ae0


	//   ....[3]....
        /*09fc*/ 	.word	0x00003900


	//   ....[4]....
        /*0a00*/ 	.word	0x00004930


	//   ....[5]....
        /*0a04*/ 	.word	0x00004970


	//   ....[6]....
        /*0a08*/ 	.word	0x00008b30


	//   ....[7]....
        /*0a0c*/ 	.word	0x00008bb0


	//   ....[8]....
        /*0a10*/ 	.word	0x00008be0


	//   ....[9]....
        /*0a14*/ 	.word	0x00008c50


	//----- nvinfo : EIATTR_MAX_THREADS
	.align		4
.L_49:
        /*0a18*/ 	.byte	0x04, 0x05
        /*0a1a*/ 	.short	(.L_51 - .L_50)
.L_50:
        /*0a1c*/ 	.word	0x00000100
        /*0a20*/ 	.word	0x00000001
        /*0a24*/ 	.word	0x00000001


	//----- nvinfo : EIATTR_CRS_STACK_SIZE
	.align		4
.L_51:
        /*0a28*/ 	.byte	0x04, 0x1e
        /*0a2a*/ 	.short	(.L_53 - .L_52)
.L_52:
        /*0a2c*/ 	.word	0x00000000


	//----- nvinfo : EIATTR_CBANK_PARAM_SIZE
	.align		4
.L_53:
        /*0a30*/ 	.byte	0x03, 0x19
        /*0a32*/ 	.short	0x0800


	//----- nvinfo : EIATTR_PARAM_CBANK
	.align		4
        /*0a34*/ 	.byte	0x04, 0x0a
        /*0a36*/ 	.short	(.L_55 - .L_54)
	.align		4
.L_54:
        /*0a38*/ 	.word	index@(.nv.constant0._ZN7cutlass13device_kernelINS_4gemm6kernel13GemmUniversalIN4cute5tupleIJiiiiEEENS1_10collective13CollectiveMmaINS1_35MainloopSm100TmaUmmaWarpSpecializedILi5ELi2ELi4ENS5_IJNS4_1CILi1EEESB_SB_EEEEENS5_IJNSA_ILi128EEESE_NSA_ILi32EEEEEENS_6half_tENS5_IJlSB_lEEESH_SI_NS4_8TiledMMAINS4_8MMA_AtomIJNS4_20SM100_MMA_F16BF16_SSISH_SH_fLi128ELi128ELNS4_4UMMA5MajorE0ELSN_0ELNSM_7ScaleInE0ELSO_0EEEEEENS4_6LayoutISC_NS5_IJNSA_ILi0EEESS_SS_EEEEENS5_IJNS4_10UnderscoreESV_SV_EEEEENS4_13SM90_TMA_LOADENS4_14ComposedLayoutINS4_7SwizzleILi2ELi4ELi3EEENS4_18smem_ptr_flag_bitsILi16EEENSR_INS5_IJNSA_ILi8EEESF_EEENS5_IJSF_SB_EEEEEEEvNS4_8identityESY_S18_vS19_EENS_8epilogue10collective18CollectiveEpilogueINS1B_23Sm100TmaWarpSpecializedILi4ELi2ELi32ELb1ELb0EEEJSG_NS5_IJNSR_ISE_SB_EENSR_ISF_SB_EEEEESH_SI_SH_SI_NS1B_6fusion15FusionCallbacksIS1F_NS1J_17LinearCombinationISH_fSH_fLNS_15FloatRoundStyleE2EEESG_S1I_JEEENS4_5SM1004TMEM4LOAD26SM100_TMEM_LOAD_32dp32b32xESY_S18_NS4_39AutoVectorizingCopyWithAssumedAlignmentILi128EEENS4_14SM90_TMA_STOREES18_S1U_S1U_EEEvvEEEEvNT_6ParamsE)
        /*0a3c*/ 	.short	0x0380
        /*0a3e*/ 	.short	0x0800


	//----- nvinfo : EIATTR_SW_WAR
	.align		4
.L_55:
        /*0a40*/ 	.byte	0x04, 0x36
        /*0a42*/ 	.short	(.L_57 - .L_56)
.L_56:
        /*0a44*/ 	.word	0x00000008
.L_57:


//--------------------- .nv.callgraph             --------------------------
	.section	.nv.callgraph,"",@"SHT_CUDA_CALLGRAPH"
	.align	4
	.sectionentsize	8
	.align		4
        /*0000*/ 	.word	0x00000000
	.align		4
        /*0004*/ 	.word	0xffffffff
	.align		4
        /*0008*/ 	.word	index@(_ZN7cutlass13device_kernelINS_4gemm6kernel13GemmUniversalIN4cute5tupleIJiiiiEEENS1_10collective13CollectiveMmaINS1_35MainloopSm100TmaUmmaWarpSpecializedILi5ELi2ELi4ENS5_IJNS4_1CILi1EEESB_SB_EEEEENS5_IJNSA_ILi128EEESE_NSA_ILi32EEEEEENS_6half_tENS5_IJlSB_lEEESH_SI_NS4_8TiledMMAINS4_8MMA_AtomIJNS4_20SM100_MMA_F16BF16_SSISH_SH_fLi128ELi128ELNS4_4UMMA5MajorE0ELSN_0ELNSM_7ScaleInE0ELSO_0EEEEEENS4_6LayoutISC_NS5_IJNSA_ILi0EEESS_SS_EEEEENS5_IJNS4_10UnderscoreESV_SV_EEEEENS4_13SM90_TMA_LOADENS4_14ComposedLayoutINS4_7SwizzleILi2ELi4ELi3EEENS4_18smem_ptr_flag_bitsILi16EEENSR_INS5_IJNSA_ILi8EEESF_EEENS5_IJSF_SB_EEEEEEEvNS4_8identityESY_S18_vS19_EENS_8epilogue10collective18CollectiveEpilogueINS1B_23Sm100TmaWarpSpecializedILi4ELi2ELi32ELb1ELb0EEEJSG_NS5_IJNSR_ISE_SB_EENSR_ISF_SB_EEEEESH_SI_SH_SI_NS1B_6fusion15FusionCallbacksIS1F_NS1J_17LinearCombinationISH_fSH_fLNS_15FloatRoundStyleE2EEESG_S1I_JEEENS4_5SM1004TMEM4LOAD26SM100_TMEM_LOAD_32dp32b32xESY_S18_NS4_39AutoVectorizingCopyWithAssumedAlignmentILi128EEENS4_14SM90_TMA_STOREES18_S1U_S1U_EEEvvEEEEvNT_6ParamsE)
	.align		4
        /*000c*/ 	.word	index@(__assertfail)
	.align		4
        /*0010*/ 	.word	0x00000000
	.align		4
        /*0014*/ 	.word	0xfffffffe
	.align		4
        /*0018*/ 	.word	0x00000000
	.align		4
        /*001c*/ 	.word	0xfffffffd
	.align		4
        /*0020*/ 	.word	0x00000000
	.align		4
        /*0024*/ 	.word	0xfffffffc


//--------------------- .nv.constant4             --------------------------
	.section	.nv.constant4,"a",@progbits
	.align	8
	.align		8
.nv.constant4:
        /*0000*/ 	.dword	__assertfail
	.align		8
        /*0008*/ 	.dword	__unnamed_1
	.align		8
        /*0010*/ 	.dword	__unnamed_2
	.align		8
        /*0018*/ 	.dword	_ZN39_INTERNAL_1e743a0f_4_k_cu_8a06d5ff_65944cuda3std3__45__cpo5beginE
	.align		8
        /*0020*/ 	.dword	_ZN39_INTERNAL_1e743a0f_4_k_cu_8a06d5ff_65944cuda3std3__45__cpo3endE
	.align		8
        /*0028*/ 	.dword	_ZN39_INTERNAL_1e743a0f_4_k_cu_8a06d5ff_65944cuda3std3__45__cpo6cbeginE
	.align		8
        /*0030*/ 	.dword	_ZN39_INTERNAL_1e743a0f_4_k_cu_8a06d5ff_65944cuda3std3__45__cpo4cendE
	.align		8
        /*0038*/ 	.dword	_ZN39_INTERNAL_1e743a0f_4_k_cu_8a06d5ff_65944cuda3std3__441_GLOBAL__N__1e743a0f_4_k_cu_8a06d5ff_65946ignoreE
	.align		8
        /*0040*/ 	.dword	_ZN39_INTERNAL_1e743a0f_4_k_cu_8a06d5ff_65944cuda3std3__419piecewise_constructE
	.align		8
        /*0048*/ 	.dword	_ZN39_INTERNAL_1e743a0f_4_k_cu_8a06d5ff_65944cuda3std3__48in_placeE
	.align		8
        /*0050*/ 	.dword	_ZN39_INTERNAL_1e743a0f_4_k_cu_8a06d5ff_65944cuda3std6ranges3__45__cpo4swapE
	.align		8
        /*0058*/ 	.dword	_ZN39_INTERNAL_1e743a0f_4_k_cu_8a06d5ff_65944cuda3std6ranges3__45__cpo9iter_moveE
	.align		8
        /*0060*/ 	.dword	_ZN39_INTERNAL_1e743a0f_4_k_cu_8a06d5ff_65944cute7productE
	.align		8
        /*0068*/ 	.dword	_ZN39_INTERNAL_1e743a0f_4_k_cu_8a06d5ff_65944cute1_E
	.align		8
        /*0070*/ 	.dword	$str$25
	.align		8
        /*0078*/ 	.dword	$str$26
	.align		8
        /*0080*/ 	.dword	$str$27
	.align		8
        /*0088*/ 	.dword	$str$28


//--------------------- .text._ZN7cutlass13device_kernelINS_4gemm6kernel13GemmUniversalIN4cute5tupleIJiiiiEEENS1_10collective13CollectiveMmaINS1_35MainloopSm100TmaUmmaWarpSpecializedILi5ELi2ELi4ENS5_IJNS4_1CILi1EEESB_SB_EEEEENS5_IJNSA_ILi128EEESE_NSA_ILi32EEEEEENS_6half_tENS5_IJlSB_lEEESH_SI_NS4_8TiledMMAINS4_8MMA_AtomIJNS4_20SM100_MMA_F16BF16_SSISH_SH_fLi128ELi128ELNS4_4UMMA5MajorE0ELSN_0ELNSM_7ScaleInE0ELSO_0EEEEEENS4_6LayoutISC_NS5_IJNSA_ILi0EEESS_SS_EEEEENS5_IJNS4_10UnderscoreESV_SV_EEEEENS4_13SM90_TMA_LOADENS4_14ComposedLayoutINS4_7SwizzleILi2ELi4ELi3EEENS4_18smem_ptr_flag_bitsILi16EEENSR_INS5_IJNSA_ILi8EEESF_EEENS5_IJSF_SB_EEEEEEEvNS4_8identityESY_S18_vS19_EENS_8epilogue10collective18CollectiveEpilogueINS1B_23Sm100TmaWarpSpecializedILi4ELi2ELi32ELb1ELb0EEEJSG_NS5_IJNSR_ISE_SB_EENSR_ISF_SB_EEEEESH_SI_SH_SI_NS1B_6fusion15FusionCallbacksIS1F_NS1J_17LinearCombinationISH_fSH_fLNS_15FloatRoundStyleE2EEESG_S1I_JEEENS4_5SM1004TMEM4LOAD26SM100_TMEM_LOAD_32dp32b32xESY_S18_NS4_39AutoVectorizingCopyWithAssumedAlignmentILi128EEENS4_14SM90_TMA_STOREES18_S1U_S1U_EEEvvEEEEvNT_6ParamsE --------------------------
	.section	.text._ZN7cutlass13device_kernelINS_4gemm6kernel13GemmUniversalIN4cute5tupleIJiiiiEEENS1_10collective13CollectiveMmaINS1_35MainloopSm100TmaUmmaWarpSpecializedILi5ELi2ELi4ENS5_IJNS4_1CILi1EEESB_SB_EEEEENS5_IJNSA_ILi128EEESE_NSA_ILi32EEEEEENS_6half_tENS5_IJlSB_lEEESH_SI_NS4_8TiledMMAINS4_8MMA_AtomIJNS4_20SM100_MMA_F16BF16_SSISH_SH_fLi128ELi128ELNS4_4UMMA5MajorE0ELSN_0ELNSM_7ScaleInE0ELSO_0EEEEEENS4_6LayoutISC_NS5_IJNSA_ILi0EEESS_SS_EEEEENS5_IJNS4_10UnderscoreESV_SV_EEEEENS4_13SM90_TMA_LOADENS4_14ComposedLayoutINS4_7SwizzleILi2ELi4ELi3EEENS4_18smem_ptr_flag_bitsILi16EEENSR_INS5_IJNSA_ILi8EEESF_EEENS5_IJSF_SB_EEEEEEEvNS4_8identityESY_S18_vS19_EENS_8epilogue10collective18CollectiveEpilogueINS1B_23Sm100TmaWarpSpecializedILi4ELi2ELi32ELb1ELb0EEEJSG_NS5_IJNSR_ISE_SB_EENSR_ISF_SB_EEEEESH_SI_SH_SI_NS1B_6fusion15FusionCallbacksIS1F_NS1J_17LinearCombinationISH_fSH_fLNS_15FloatRoundStyleE2EEESG_S1I_JEEENS4_5SM1004TMEM4LOAD26SM100_TMEM_LOAD_32dp32b32xESY_S18_NS4_39AutoVectorizingCopyWithAssumedAlignmentILi128EEENS4_14SM90_TMA_STOREES18_S1U_S1U_EEEvvEEEEvNT_6ParamsE,"ax",@progbits
	.align	128
.text._ZN7cutlass13device_kernelINS_4gemm6kernel13GemmUniversalIN4cute5tupleIJiiiiEEENS1_10collective13CollectiveMmaINS1_35MainloopSm100TmaUmmaWarpSpecializedILi5ELi2ELi4ENS5_IJNS4_1CILi1EEESB_SB_EEEEENS5_IJNSA_ILi128EEESE_NSA_ILi32EEEEEENS_6half_tENS5_IJlSB_lEEESH_SI_NS4_8TiledMMAINS4_8MMA_AtomIJNS4_20SM100_MMA_F16BF16_SSISH_SH_fLi128ELi128ELNS4_4UMMA5MajorE0ELSN_0ELNSM_7ScaleInE0ELSO_0EEEEEENS4_6LayoutISC_NS5_IJNSA_ILi0EEESS_SS_EEEEENS5_IJNS4_10UnderscoreESV_SV_EEEEENS4_13SM90_TMA_LOADENS4_14ComposedLayoutINS4_7SwizzleILi2ELi4ELi3EEENS4_18smem_ptr_flag_bitsILi16EEENSR_INS5_IJNSA_ILi8EEESF_EEENS5_IJSF_SB_EEEEEEEvNS4_8identityESY_S18_vS19_EENS_8epilogue10collective18CollectiveEpilogueINS1B_23Sm100TmaWarpSpecializedILi4ELi2ELi32ELb1ELb0EEEJSG_NS5_IJNSR_ISE_SB_EENSR_ISF_SB_EEEEESH_SI_SH_SI_NS1B_6fusion15FusionCallbacksIS1F_NS1J_17LinearCombinationISH_fSH_fLNS_15FloatRoundStyleE2EEESG_S1I_JEEENS4_5SM1004TMEM4LOAD26SM100_TMEM_LOAD_32dp32b32xESY_S18_NS4_39AutoVectorizingCopyWithAssumedAlignmentILi128EEENS4_14SM90_TMA_STOREES18_S1U_S1U_EEEvvEEEEvNT_6ParamsE:
        .type           _ZN7cutlass13device_kernelINS_4gemm6kernel13GemmUniversalIN4cute5tupleIJiiiiEEENS1_10collective13CollectiveMmaINS1_35MainloopSm100TmaUmmaWarpSpecializedILi5ELi2ELi4ENS5_IJNS4_1CILi1EEESB_SB_EEEEENS5_IJNSA_ILi128EEESE_NSA_ILi32EEEEEENS_6half_tENS5_IJlSB_lEEESH_SI_NS4_8TiledMMAINS4_8MMA_AtomIJNS4_20SM100_MMA_F16BF16_SSISH_SH_fLi128ELi128ELNS4_4UMMA5MajorE0ELSN_0ELNSM_7ScaleInE0ELSO_0EEEEEENS4_6LayoutISC_NS5_IJNSA_ILi0EEESS_SS_EEEEENS5_IJNS4_10UnderscoreESV_SV_EEEEENS4_13SM90_TMA_LOADENS4_14ComposedLayoutINS4_7SwizzleILi2ELi4ELi3EEENS4_18smem_ptr_flag_bitsILi16EEENSR_INS5_IJNSA_ILi8EEESF_EEENS5_IJSF_SB_EEEEEEEvNS4_8identityESY_S18_vS19_EENS_8epilogue10collective18CollectiveEpilogueINS1B_23Sm100TmaWarpSpecializedILi4ELi2ELi32ELb1ELb0EEEJSG_NS5_IJNSR_ISE_SB_EENSR_ISF_SB_EEEEESH_SI_SH_SI_NS1B_6fusion15FusionCallbacksIS1F_NS1J_17LinearCombinationISH_fSH_fLNS_15FloatRoundStyleE2EEESG_S1I_JEEENS4_5SM1004TMEM4LOAD26SM100_TMEM_LOAD_32dp32b32xESY_S18_NS4_39AutoVectorizingCopyWithAssumedAlignmentILi128EEENS4_14SM90_TMA_STOREES18_S1U_S1U_EEEvvEEEEvNT_6ParamsE,@function
        .size           _ZN7cutlass13device_kernelINS_4gemm6kernel13GemmUniversalIN4cute5tupleIJiiiiEEENS1_10collective13CollectiveMmaINS1_35MainloopSm100TmaUmmaWarpSpecializedILi5ELi2ELi4ENS5_IJNS4_1CILi1EEESB_SB_EEEEENS5_IJNSA_ILi128EEESE_NSA_ILi32EEEEEENS_6half_tENS5_IJlSB_lEEESH_SI_NS4_8TiledMMAINS4_8MMA_AtomIJNS4_20SM100_MMA_F16BF16_SSISH_SH_fLi128ELi128ELNS4_4UMMA5MajorE0ELSN_0ELNSM_7ScaleInE0ELSO_0EEEEEENS4_6LayoutISC_NS5_IJNSA_ILi0EEESS_SS_EEEEENS5_IJNS4_10UnderscoreESV_SV_EEEEENS4_13SM90_TMA_LOADENS4_14ComposedLayoutINS4_7SwizzleILi2ELi4ELi3EEENS4_18smem_ptr_flag_bitsILi16EEENSR_INS5_IJNSA_ILi8EEESF_EEENS5_IJSF_SB_EEEEEEEvNS4_8identityESY_S18_vS19_EENS_8epilogue10collective18CollectiveEpilogueINS1B_23Sm100TmaWarpSpecializedILi4ELi2ELi32ELb1ELb0EEEJSG_NS5_IJNSR_ISE_SB_EENSR_ISF_SB_EEEEESH_SI_SH_SI_NS1B_6fusion15FusionCallbacksIS1F_NS1J_17LinearCombinationISH_fSH_fLNS_15FloatRoundStyleE2EEESG_S1I_JEEENS4_5SM1004TMEM4LOAD26SM100_TMEM_LOAD_32dp32b32xESY_S18_NS4_39AutoVectorizingCopyWithAssumedAlignmentILi128EEENS4_14SM90_TMA_STOREES18_S1U_S1U_EEEvvEEEEvNT_6ParamsE,(.L_x_179 - _ZN7cutlass13device_kernelINS_4gemm6kernel13GemmUniversalIN4cute5tupleIJiiiiEEENS1_10collective13CollectiveMmaINS1_35MainloopSm100TmaUmmaWarpSpecializedILi5ELi2ELi4ENS5_IJNS4_1CILi1EEESB_SB_EEEEENS5_IJNSA_ILi128EEESE_NSA_ILi32EEEEEENS_6half_tENS5_IJlSB_lEEESH_SI_NS4_8TiledMMAINS4_8MMA_AtomIJNS4_20SM100_MMA_F16BF16_SSISH_SH_fLi128ELi128ELNS4_4UMMA5MajorE0ELSN_0ELNSM_7ScaleInE0ELSO_0EEEEEENS4_6LayoutISC_NS5_IJNSA_ILi0EEESS_SS_EEEEENS5_IJNS4_10UnderscoreESV_SV_EEEEENS4_13SM90_TMA_LOADENS4_14ComposedLayoutINS4_7SwizzleILi2ELi4ELi3EEENS4_18smem_ptr_flag_bitsILi16EEENSR_INS5_IJNSA_ILi8EEESF_EEENS5_IJSF_SB_EEEEEEEvNS4_8identityESY_S18_vS19_EENS_8epilogue10collective18CollectiveEpilogueINS1B_23Sm100TmaWarpSpecializedILi4ELi2ELi32ELb1ELb0EEEJSG_NS5_IJNSR_ISE_SB_EENSR_ISF_SB_EEEEESH_SI_SH_SI_NS1B_6fusion15FusionCallbacksIS1F_NS1J_17LinearCombinationISH_fSH_fLNS_15FloatRoundStyleE2EEESG_S1I_JEEENS4_5SM1004TMEM4LOAD26SM100_TMEM_LOAD_32dp32b32xESY_S18_NS4_39AutoVectorizingCopyWithAssumedAlignmentILi128EEENS4_14SM90_TMA_STOREES18_S1U_S1U_EEEvvEEEEvNT_6ParamsE)
        .other          _ZN7cutlass13device_kernelINS_4gemm6kernel13GemmUniversalIN4cute5tupleIJiiiiEEENS1_10collective13CollectiveMmaINS1_35MainloopSm100TmaUmmaWarpSpecializedILi5ELi2ELi4ENS5_IJNS4_1CILi1EEESB_SB_EEEEENS5_IJNSA_ILi128EEESE_NSA_ILi32EEEEEENS_6half_tENS5_IJlSB_lEEESH_SI_NS4_8TiledMMAINS4_8MMA_AtomIJNS4_20SM100_MMA_F16BF16_SSISH_SH_fLi128ELi128ELNS4_4UMMA5MajorE0ELSN_0ELNSM_7ScaleInE0ELSO_0EEEEEENS4_6LayoutISC_NS5_IJNSA_ILi0EEESS_SS_EEEEENS5_IJNS4_10UnderscoreESV_SV_EEEEENS4_13SM90_TMA_LOADENS4_14ComposedLayoutINS4_7SwizzleILi2ELi4ELi3EEENS4_18smem_ptr_flag_bitsILi16EEENSR_INS5_IJNSA_ILi8EEESF_EEENS5_IJSF_SB_EEEEEEEvNS4_8identityESY_S18_vS19_EENS_8epilogue10collective18CollectiveEpilogueINS1B_23Sm100TmaWarpSpecializedILi4ELi2ELi32ELb1ELb0EEEJSG_NS5_IJNSR_ISE_SB_EENSR_ISF_SB_EEEEESH_SI_SH_SI_NS1B_6fusion15FusionCallbacksIS1F_NS1J_17LinearCombinationISH_fSH_fLNS_15FloatRoundStyleE2EEESG_S1I_JEEENS4_5SM1004TMEM4LOAD26SM100_TMEM_LOAD_32dp32b32xESY_S18_NS4_39AutoVectorizingCopyWithAssumedAlignmentILi128EEENS4_14SM90_TMA_STOREES18_S1U_S1U_EEEvvEEEEvNT_6ParamsE,@"STO_CUDA_ENTRY STV_DEFAULT"
_ZN7cutlass13device_kernelINS_4gemm6kernel13GemmUniversalIN4cute5tupleIJiiiiEEENS1_10collective13CollectiveMmaINS1_35MainloopSm100TmaUmmaWarpSpecializedILi5ELi2ELi4ENS5_IJNS4_1CILi1EEESB_SB_EEEEENS5_IJNSA_ILi128EEESE_NSA_ILi32EEEEEENS_6half_tENS5_IJlSB_lEEESH_SI_NS4_8TiledMMAINS4_8MMA_AtomIJNS4_20SM100_MMA_F16BF16_SSISH_SH_fLi128ELi128ELNS4_4UMMA5MajorE0ELSN_0ELNSM_7ScaleInE0ELSO_0EEEEEENS4_6LayoutISC_NS5_IJNSA_ILi0EEESS_SS_EEEEENS5_IJNS4_10UnderscoreESV_SV_EEEEENS4_13SM90_TMA_LOADENS4_14ComposedLayoutINS4_7SwizzleILi2ELi4ELi3EEENS4_18smem_ptr_flag_bitsILi16EEENSR_INS5_IJNSA_ILi8EEESF_EEENS5_IJSF_SB_EEEEEEEvNS4_8identityESY_S18_vS19_EENS_8epilogue10collective18CollectiveEpilogueINS1B_23Sm100TmaWarpSpecializedILi4ELi2ELi32ELb1ELb0EEEJSG_NS5_IJNSR_ISE_SB_EENSR_ISF_SB_EEEEESH_SI_SH_SI_NS1B_6fusion15FusionCallbacksIS1F_NS1J_17LinearCombinationISH_fSH_fLNS_15FloatRoundStyleE2EEESG_S1I_JEEENS4_5SM1004TMEM4LOAD26SM100_TMEM_LOAD_32dp32b32xESY_S18_NS4_39AutoVectorizingCopyWithAssumedAlignmentILi128EEENS4_14SM90_TMA_STOREES18_S1U_S1U_EEEvvEEEEvNT_6ParamsE:
[----:B------:R-:W1:Y:S01]  /*0000*/  LDC R1, c[0x0][0x37c] ;  /* 0x0000df00ff017b82 */ /* 0x000e620000000800 */
[----:B------:R-:W2:Y:S01]  /*0010*/  S2R R101, SR_TID.X ;  /* 0x0000000000657919 */ /* 0x000ea20000002100 */
[----:B------:R-:W3:Y:S01]  /*0020*/  LDCU.64 UR4, c[0x0][0x890] ;  /* 0x00011200ff0477ac */ /* 0x000ee20008000a00 */
[----:B------:R-:W-:Y:S02]  /*0030*/  PRMT R88, RZ, 0x7610, R88 ;  /* 0x00007610ff587816 */ /* 0x000fe40000000058 */
[----:B------:R-:W-:Y:S01]  /*0040*/  ELECT P5, URZ, PT ;  /* 0x0000000000ff782f */ /* 0x000fe200038a0000 */
[----:B------:R-:W4:Y:S01]  /*0050*/  LDCU.64 UR46, c[0x0][0x358] ;  /* 0x00006b00ff2e77ac */ /* 0x000f220008000a00 */
[----:B---3--:R-:W-:-:S04]  /*0060*/  UISETP.NE.U32.AND UP0, UPT, UR4, URZ, UPT ;  /* 0x000000ff0400728c */ /* 0x008fc8000bf05070 */
[----:B------:R-:W-:Y:S01]  /*0070*/  UISETP.NE.AND.EX UP0, UPT, UR5, URZ, UPT, UP0 ;  /* 0x000000ff0500728c */ /* 0x000fe2000bf05300 */
[----:B--2---:R-:W-:-:S05]  /*0080*/  SHF.R.U32.HI R92, RZ, 0x5, R101 ;  /* 0x00000005ff5c7819 */ /* 0x004fca0000011665 */
[----:B------:R-:W2:Y:S02]  /*0090*/  SHFL.IDX PT, R0, R92, RZ, 0x1f ;  /* 0x00001fff5c007589 */ /* 0x000ea400000e0000 */
[----:B--2---:R-:W-:Y:S01]  /*00a0*/  R2UR UR8, R0 ;  /* 0x00000000000872ca */ /* 0x004fe200000e0000 */
[----:B-1--4-:R-:W-:-:S14]  /*00b0*/  BRA.U UP0, `(.L_x_0) ;  /* 0x00000001002c7547 */ /* 0x012fdc000b800000 */
[----:B------:R-:W1:Y:S02]  /*00c0*/  LDCU.64 UR6, c[0x0][0x888] ;  /* 0x00011100ff0677ac */ /* 0x000e640008000a00 */
[----:B-1----:R-:W-:-:S04]  /*00d0*/  UISETP.NE.U32.AND UP0, UPT, UR6, URZ, UPT ;  /* 0x000000ff0600728c */ /* 0x002fc8000bf05070 */
[----:B------:R-:W-:-:S09]  /*00e0*/  UISETP.NE.AND.EX UP0, UPT, UR7, URZ, UPT, UP0 ;  /* 0x000000ff0700728c */ /* 0x000fd2000bf05300 */
[----:B------:R-:W-:Y:S05]  /*00f0*/  BRA.U !UP0, `(.L_x_1) ;  /* 0x0000000108107547 */ /* 0x000fea000b800000 */
[----:B------:R-:W1:Y:S02]  /*0100*/  LDC.64 R2, c[0x0][0x888] ;  /* 0x00022200ff027b82 */ /* 0x000e640000000a00 */
[----:B-1----:R1:W5:Y:S01]  /*0110*/  LDG.E R49, desc[UR46][R2.64] ;  /* 0x0000002e02317981 */ /* 0x002362000c1e1900 */
[----:B------:R-:W-:Y:S01]  /*0120*/  HFMA2 R88, -RZ, RZ, 0, 5.9604644775390625e-08 ;  /* 0x00000001ff587431 */ /* 0x000fe200000001ff */
[----:B------:R-:W-:Y:S05]  /*0130*/  BRA `(.L_x_0) ;  /* 0x00000000000c7947 */ /* 0x000fea0003800000 */
.L_x_1:
[----:B------:R-:W1:Y:S01]  /*0140*/  LDCU UR6, c[0x0][0x880] ;  /* 0x00011000ff0677ac */ /* 0x000e620008000800 */
[----:B------:R-:W-:Y:S01]  /*0150*/  HFMA2 R88, -RZ, RZ, 0, 5.9604644775390625e-08 ;  /* 0x00000001ff587431 */ /* 0x000fe200000001ff */
[----:B-1----:R-:W-:-:S07]  /*0160*/  MOV R49, UR6 ;  /* 0x0000000600317c02 */ /* 0x002fce0008000f00 */
.L_x_0:
[----:B------:R-:W2:Y:S02]  /*0170*/  LDCU.64 UR6, c[0x0][0x8b0] ;  /* 0x00011600ff0677ac */ /* 0x000ea40008000a00 */
[----:B--2---:R-:W-:-:S04]  /*0180*/  UISETP.NE.U32.AND UP0, UPT, UR6, URZ, UPT ;  /* 0x000000ff0600728c */ /* 0x004fc8000bf05070 */
[----:B------:R-:W-:-:S09]  /*0190*/  UISETP.NE.AND.EX UP0, UPT, UR7, URZ, UPT, UP0 ;  /* 0x000000ff0700728c */ /* 0x000fd2000bf05300 */
[----:B------:R-:W-:Y:S05]  /*01a0*/  BRA.U UP0, `(.L_x_2) ;  /* 0x0000000100247547 */ /* 0x000fea000b800000 */
[----:B------:R-:W2:Y:S02]  /*01b0*/  LDCU.64 UR6, c[0x0][0x8a8] ;  /* 0x00011500ff0677ac */ /* 0x000ea40008000a00 */
[----:B--2---:R-:W-:-:S04]  /*01c0*/  UISETP.NE.U32.AND UP0, UPT, UR6, URZ, UPT ;  /* 0x000000ff0600728c */ /* 0x004fc8000bf05070 */
[----:B------:R-:W-:-:S09]  /*01d0*/  UISETP.NE.AND.EX UP0, UPT, UR7, URZ, UPT, UP0 ;  /* 0x000000ff0700728c */ /* 0x000fd2000bf05300 */
[----:B------:R-:W-:Y:S05]  /*01e0*/  BRA.U !UP0, `(.L_x_3) ;  /* 0x00000001080c7547 */ /* 0x000fea000b800000 */
[----:B-1----:R-:W1:Y:S02]  /*01f0*/  LDC.64 R2, c[0x0][0x8a8] ;  /* 0x00022a00ff027b82 */ /* 0x002e640000000a00 */
[----:B-1----:R2:W5:Y:S01]  /*0200*/  LDG.E R47, desc[UR46][R2.64] ;  /* 0x0000002e022f7981 */ /* 0x002562000c1e1900 */
[----:B------:R-:W-:Y:S05]  /*0210*/  BRA `(.L_x_2) ;  /* 0x0000000000087947 */ /* 0x000fea0003800000 */
.L_x_3:
[----:B------:R-:W2:Y:S02]  /*0220*/  LDCU UR6, c[0x0][0x8a0] ;  /* 0x00011400ff0677ac */ /* 0x000ea40008000800 */
[----:B--2---:R-:W-:Y:S02]  /*0230*/  MOV R47, UR6 ;  /* 0x00000006002f7c02 */ /* 0x004fe40008000f00 */
.L_x_2:
[----:B------:R-:W-:Y:S01]  /*0240*/  IMAD.U32 R0, RZ, RZ, UR8 ;  /* 0x00000008ff007e24 */ /* 0x000fe2000f8e00ff */
[----:B------:R-:W-:Y:S04]  /*0250*/  BSSY.RECONVERGENT B0, `(.L_x_4) ;  /* 0x000000c000007945 */ /* 0x000fe80003800200 */
[C---:B------:R-:W-:Y:S02]  /*0260*/  ISETP.NE.OR P1, PT, R0.reuse, 0x1, !P5 ;  /* 0x000000010000780c */ /* 0x040fe40006f25670 */
[----:B------:R-:W-:-:S11]  /*0270*/  ISETP.NE.OR P0, PT, R0, 0x3, !P5 ;  /* 0x000000030000780c */ /* 0x000fd60006f05670 */
[----:B------:R-:W-:Y:S05]  /*0280*/  @P1 BRA `(.L_x_5) ;  /* 0x0000000000201947 */ /* 0x000fea0003800000 */
[----:B------:R-:W3:Y:S02]  /*0290*/  LDCU.64 UR6, c[0x0][0x348] ;  /* 0x00006900ff0677ac */ /* 0x000ee40008000a00 */
[----:B---3--:R-:W-:Y:S02]  /*02a0*/  UIADD3 UR10, UP1, UPT, UR6, 0x80, URZ ;  /* 0x00000080060a7890 */ /* 0x008fe4000ff3e0ff */
[----:B------:R-:W-:Y:S02]  /*02b0*/  UIADD3 UR6, UP0, UPT, UR6, 0x180, URZ ;  /* 0x0000018006067890 */ /* 0x000fe4000ff1e0ff */
[----:B------:R-:W-:Y:S02]  /*02c0*/  UIADD3.X UR11, UPT, UPT, URZ, UR7, URZ, UP1, !UPT ;  /* 0x00000007ff0b7290 */ /* 0x000fe40008ffe4ff */
[----:B------:R-:W-:-:S07]  /*02d0*/  UIADD3.X UR7, UPT, UPT, URZ, UR7, URZ, UP0, !UPT ;  /* 0x00000007ff077290 */ /* 0x000fce00087fe4ff */
[----:B------:R3:W-:Y:S02]  /*02e0*/  UTMACCTL.PF [UR10] ;  /* 0x000000000a0079b9 */ /* 0x0007e40008040000 */
[----:B------:R3:W-:Y:S02]  /*02f0*/  UTMACCTL.PF [UR6] ;  /* 0x00000000060079b9 */ /* 0x0007e40008040000 */
[----:B---3--:R-:W-:Y:S01]  /*0300*/  NOP ;  /* 0x0000000000007918 */ /* 0x008fe20000000000 */
.L_x_5:
[----:B------:R-:W-:Y:S05]  /*0310*/  BSYNC.RECONVERGENT B0 ;  /* 0x0000000000007941 */ /* 0x000fea0003800200 */
.L_x_4:
[----:B------:R-:W-:Y:S04]  /*0320*/  BSSY.RECONVERGENT B0, `(.L_x_6) ;  /* 0x000000a000007945 */ /* 0x000fe80003800200 */
        /* <DEDUP_REMOVED lines=9> */
.L_x_7:
[----:B------:R-:W-:Y:S05]  /*03c0*/  BSYNC.RECONVERGENT B0 ;  /* 0x0000000000007941 */ /* 0x000fea0003800200 */
.L_x_6:
[----:B------:R-:W3:Y:S01]  /*03d0*/  LDCU.64 UR6, c[0x0][0x888] ;  /* 0x00011100ff0677ac */ /* 0x000ee20008000a00 */
[----:B------:R-:W-:Y:S02]  /*03e0*/  UISETP.EQ.U32.AND UP1, UPT, UR4, URZ, UPT ;  /* 0x000000ff0400728c */ /* 0x000fe4000bf22070 */
[----:B------:R-:W-:Y:S02]  /*03f0*/  UPLOP3.LUT UP2, UPT, UPT, UPT, UPT, 0x80, 0x8 ;  /* 0x000000000008789c */ /* 0x000fe40003f4f070 */
[----:B---3--:R-:W-:-:S04]  /*0400*/  UISETP.NE.U32.AND UP0, UPT, UR6, URZ, UPT ;  /* 0x000000ff0600728c */ /* 0x008fc8000bf05070 */
[----:B------:R-:W-:-:S04]  /*0410*/  UISETP.NE.AND.EX UP0, UPT, UR7, URZ, UPT, UP0 ;  /* 0x000000ff0700728c */ /* 0x000fc8000bf05300 */
[----:B------:R-:W-:-:S04]  /*0420*/  UISETP.EQ.OR.EX UP3, UPT, UR5, URZ, !UP0, UP1 ;  /* 0x000000ff0500728c */ /* 0x000fc8000c762710 */
[----:B------:R-:W-:-:S05]  /*0430*/  UP2UR UR50, UPR, URZ, 0x8 ;  /* 0x00000008ff327883 */ /* 0x000fca0008000000 */
[----:B------:R-:W-:Y:S07]  /*0440*/  BRA.U !UP3, `(.L_x_8) ;  /* 0x000000010b207547 */ /* 0x000fee000b800000 */
[----:B------:R-:W-:Y:S01]  /*0450*/  UISETP.NE.U32.AND UP2, UPT, UR4, URZ, UPT ;  /* 0x000000ff0400728c */ /* 0x000fe2000bf45070 */
[----:B-----5:R-:W-:Y:S01]  /*0460*/  FSETP.NEU.AND P0, PT, R49, RZ, PT ;  /* 0x000000ff3100720b */ /* 0x020fe20003f0d000 */
[----:B------:R-:W-:Y:S02]  /*0470*/  USEL UR4, URZ, 0xffffffff, UP0 ;  /* 0xffffffffff047887 */ /* 0x000fe40008000000 */
[----:B------:R-:W-:-:S10]  /*0480*/  UISETP.NE.AND.EX UP2, UPT, UR5, URZ, UPT, UP2 ;  /* 0x000000ff0500728c */ /* 0x000fd4000bf45320 */
[----:B------:R-:W-:Y:S01]  /*0490*/  VOTEU.ANY UP1, P0 ;  /* 0x0000000000ff7886 */ /* 0x000fe20000020100 */
[----:B------:R-:W-:-:S04]  /*04a0*/  @!UP2 USEL UR4, URZ, 0xffffffff, UP1 ;  /* 0xffffffffff04a887 */ /* 0x000fc80008800000 */
[----:B------:R-:W-:-:S04]  /*04b0*/  ULOP3.LUT UR4, UR4, 0x1, URZ, 0xc0, !UPT ;  /* 0x0000000104047892 */ /* 0x000fc8000f8ec0ff */
[----:B------:R-:W-:-:S11]  /*04c0*/  UISETP.NE.U32.AND UP2, UPT, UR4, 0x1, UPT ;  /* 0x000000010400788c */ /* 0x000fd6000bf45070 */
.L_x_8:
[----:B-12---:R-:W1:Y:S01]  /*04d0*/  SHFL.IDX PT, R2, R92, RZ, 0x1f ;  /* 0x00001fff5c027589 */ /* 0x006e6200000e0000 */
[----:B------:R-:W-:-:S04]  /*04e0*/  UISETP.NE.AND UP1, UPT, UR8, 0x2, UPT ;  /* 0x000000020800788c */ /* 0x000fc8000bf25270 */
[----:B------:R-:W-:Y:S01]  /*04f0*/  USEL UR6, URZ, 0x1, UP1 ;  /* 0x00000001ff067887 */ /* 0x000fe20008800000 */
[----:B-1----:R-:W-:-:S13]  /*0500*/  ISETP.NE.AND P0, PT, R2, RZ, PT ;  /* 0x000000ff0200720c */ /* 0x002fda0003f05270 */
[----:B------:R-:W-:Y:S05]  /*0510*/  @P0 BRA `(.L_x_9) ;  /* 0x0000000000500947 */ /* 0x000fea0003800000 */
[----:B------:R-:W1:Y:S01]  /*0520*/  S2UR UR5, SR_CgaCtaId ;  /* 0x00000000000579c3 */ /* 0x000e620000008800 */
[----:B------:R-:W-:Y:S01]  /*0530*/  UMOV UR7, 0x400 ;  /* 0x0000040000077882 */ /* 0x000fe20000000000 */
[----:B------:R-:W-:Y:S01]  /*0540*/  UMOV UR4, 0x1 ;  /* 0x0000000100047882 */ /* 0x000fe20000000000 */
[----:B------:R-:W-:Y:S01]  /*0550*/  ELECT P0, URZ, PT ;  /* 0x0000000000ff782f */ /* 0x000fe20003800000 */
[----:B------:R-:W-:-:S04]  /*0560*/  UIADD3 UR10, UPT, UPT, -UR4, 0x100000, URZ ;  /* 0x00100000040a7890 */ /* 0x000fc8000fffe1ff */
[----:B------:R-:W-:Y:S02]  /*0570*/  USHF.L.U32 UR11, UR10, 0xb, URZ ;  /* 0x0000000b0a0b7899 */ /* 0x000fe400080006ff */
[----:B------:R-:W-:Y:S02]  /*0580*/  USHF.L.U32 UR10, UR10, 0x1, URZ ;  /* 0x000000010a0a7899 */ /* 0x000fe400080006ff */
[----:B-1----:R-:W-:Y:S01]  /*0590*/  ULEA UR5, UR5, UR7, 0x18 ;  /* 0x0000000705057291 */ /* 0x002fe2000f8ec0ff */
[----:B------:R-:W1:Y:S11]  /*05a0*/  FENCE.VIEW.ASYNC.S ;  /* 0x00000000000073c6 */ /* 0x000e760000000000 */
[----:B-1----:R1:W2:Y:S01]  /*05b0*/  SYNCS.EXCH.64 URZ, [UR5], UR10 ;  /* 0x0000000a05ff75b2 */ /* 0x0022a20008000100 */
[----:B------:R1:W3:Y:S01]  /*05c0*/  SYNCS.EXCH.64 URZ, [UR5+0x28], UR10 ;  /* 0x0000280a05ff75b2 */ /* 0x0002e20008000100 */
[----:B------:R1:W4:Y:S01]  /*05d0*/  SYNCS.EXCH.64 URZ, [UR5+0x8], UR10 ;  /* 0x0000080a05ff75b2 */ /* 0x0003220008000100 */
[----:B------:R1:W1:Y:S01]  /*05e0*/  SYNCS.EXCH.64 URZ, [UR5+0x30], UR10 ;  /* 0x0000300a05ff75b2 */ /* 0x0002620008000100 */
[----:B------:R1:W1:Y:S01]  /*05f0*/  SYNCS.EXCH.64 URZ, [UR5+0x10], UR10 ;  /* 0x0000100a05ff75b2 */ /* 0x0002620008000100 */
[----:B------:R1:W1:Y:S01]  /*0600*/  SYNCS.EXCH.64 URZ, [UR5+0x38], UR10 ;  /* 0x0000380a05ff75b2 */ /* 0x0002620008000100 */
[----:B------:R1:W1:Y:S01]  /*0610*/  SYNCS.EXCH.64 URZ, [UR5+0x18], UR10 ;  /* 0x0000180a05ff75b2 */ /* 0x0002620008000100 */
[----:B------:R1:W1:Y:S01]  /*0620*/  SYNCS.EXCH.64 URZ, [UR5+0x40], UR10 ;  /* 0x0000400a05ff75b2 */ /* 0x0002620008000100 */
[----:B------:R1:W1:Y:S01]  /*0630*/  SYNCS.EXCH.64 URZ, [UR5+0x20], UR10 ;  /* 0x0000200a05ff75b2 */ /* 0x0002620008000100 */
[----:B------:R1:W1:Y:S01]  /*0640*/  SYNCS.EXCH.64 URZ, [UR5+0x48], UR10 ;  /* 0x0000480a05ff75b2 */ /* 0x0002620008000100 */
[----:B------:R-:W-:Y:S01]  /*0650*/  NOP ;  /* 0x0000000000007918 */ /* 0x000fe20000000000 */
.L_x_9:
[----:B------:R-:W2:Y:S01]  /*0660*/  SHFL.IDX PT, R2, R92, RZ, 0x1f ;  /* 0x00001fff5c027589 */ /* 0x000ea200000e0000 */
[----:B------:R-:W-:Y:S01]  /*0670*/  NOP ;  /* 0x0000000000007918 */ /* 0x000fe20000000000 */
[----:B--2---:R-:W-:-:S13]  /*0680*/  ISETP.NE.AND P0, PT, R2, 0x1, PT ;  /* 0x000000010200780c */ /* 0x004fda0003f05270 */
[----:B------:R-:W-:Y:S05]  /*0690*/  @P0 BRA `(.L_x_10) ;  /* 0x0000000000580947 */ /* 0x000fea0003800000 */
[----:B------:R-:W2:Y:S01]  /*06a0*/  S2UR UR7, SR_CgaCtaId ;  /* 0x00000000000779c3 */ /* 0x000ea20000008800 */
[----:B------:R-:W-:Y:S01]  /*06b0*/  UMOV UR9, 0x400 ;  /* 0x0000040000097882 */ /* 0x000fe20000000000 */
[----:B-1----:R-:W-:Y:S01]  /*06c0*/  UMOV UR5, 0x20 ;  /* 0x0000002000057882 */ /* 0x002fe20000000000 */
[----:B------:R-:W-:Y:S01]  /*06d0*/  UMOV UR4, 0x80 ;  /* 0x0000008000047882 */ /* 0x000fe20000000000 */
[----:B------:R-:W-:-:S04]  /*06e0*/  UIADD3 UR10, UPT, UPT, -UR5, 0x100000, URZ ;  /* 0x00100000050a7890 */ /* 0x000fc8000fffe1ff */
[----:B------:R-:W-:Y:S02]  /*06f0*/  USHF.L.U32 UR11, UR10, 0xb, URZ ;  /* 0x0000000b0a0b7899 */ /* 0x000fe400080006ff */
[----:B------:R-:W-:Y:S02]  /*0700*/  USHF.L.U32 UR10, UR10, 0x1, URZ ;  /* 0x000000010a0a7899 */ /* 0x000fe400080006ff */
[----:B------:R-:W-:-:S04]  /*0710*/  UIADD3 UR4, UPT, UPT, -UR4, 0x100000, URZ ;  /* 0x0010000004047890 */ /* 0x000fc8000fffe1ff */
[----:B------:R-:W-:Y:S02]  /*0720*/  USHF.L.U32 UR5, UR4, 0xb, URZ ;  /* 0x0000000b04057899 */ /* 0x000fe400080006ff */
[----:B------:R-:W-:Y:S01]  /*0730*/  USHF.L.U32 UR4, UR4, 0x1, URZ ;  /* 0x0000000104047899 */ /* 0x000fe200080006ff */
[----:B------:R-:W-:Y:S01]  /*0740*/  ELECT P0, URZ, PT ;  /* 0x0000000000ff782f */ /* 0x000fe20003800000 */
[----:B--2---:R-:W-:Y:S01]  /*0750*/  ULEA UR7, UR7, UR9, 0x18 ;  /* 0x0000000907077291 */ /* 0x004fe2000f8ec0ff */
[----:B------:R-:W1:Y:S11]  /*0760*/  FENCE.VIEW.ASYNC.S ;  /* 0x00000000000073c6 */ /* 0x000e760000000000 */
[----:B-1----:R2:W1:Y:S01]  /*0770*/  SYNCS.EXCH.64 URZ, [UR7+0x50], UR10 ;  /* 0x0000500a07ff75b2 */ /* 0x0024620008000100 */
[----:B------:R2:W1:Y:S01]  /*0780*/  SYNCS.EXCH.64 URZ, [UR7+0x70], UR4 ;  /* 0x0000700407ff75b2 */ /* 0x0004620008000100 */
[----:B------:R2:W1:Y:S01]  /*0790*/  SYNCS.EXCH.64 URZ, [UR7+0x58], UR10 ;  /* 0x0000580a07ff75b2 */ /* 0x0004620008000100 */
[----:B------:R2:W1:Y:S01]  /*07a0*/  SYNCS.EXCH.64 URZ, [UR7+0x78], UR4 ;  /* 0x0000780407ff75b2 */ /* 0x0004620008000100 */
[----:B------:R2:W1:Y:S01]  /*07b0*/  SYNCS.EXCH.64 URZ, [UR7+0x60], UR10 ;  /* 0x0000600a07ff75b2 */ /* 0x0004620008000100 */
[----:B------:R2:W1:Y:S01]  /*07c0*/  SYNCS.EXCH.64 URZ, [UR7+0x80], UR4 ;  /* 0x0000800407ff75b2 */ /* 0x0004620008000100 */
[----:B------:R2:W1:Y:S01]  /*07d0*/  SYNCS.EXCH.64 URZ, [UR7+0x68], UR10 ;  /* 0x0000680a07ff75b2 */ /* 0x0004620008000100 */
[----:B------:R2:W1:Y:S02]  /*07e0*/  SYNCS.EXCH.64 URZ, [UR7+0x88], UR4 ;  /* 0x0000880407ff75b2 */ /* 0x0004640008000100 */
[----:B--2---:R-:W-:Y:S01]  /*07f0*/  NOP ;  /* 0x0000000000007918 */ /* 0x004fe20000000000 */
.L_x_10:
[----:B------:R-:W2:Y:S01]  /*0800*/  SHFL.IDX PT, R2, R92, RZ, 0x1f ;  /* 0x00001fff5c027589 */ /* 0x000ea200000e0000 */
[----:B------:R-:W-:Y:S01]  /*0810*/  NOP ;  /* 0x0000000000007918 */ /* 0x000fe20000000000 */
[----:B--2---:R-:W-:-:S13]  /*0820*/  ISETP.NE.AND P0, PT, R2, 0x3, PT ;  /* 0x000000030200780c */ /* 0x004fda0003f05270 */
[----:B------:R-:W-:Y:S05]  /*0830*/  @P0 BRA `(.L_x_11) ;  /* 0x0000000000300947 */ /* 0x000fea0003800000 */
[----:B-1----:R-:W1:Y:S01]  /*0840*/  S2UR UR5, SR_CgaCtaId ;  /* 0x00000000000579c3 */ /* 0x002e620000008800 */
        /* <DEDUP_REMOVED lines=8> */
[----:B-1----:R2:W1:Y:S01]  /*08d0*/  SYNCS.EXCH.64 URZ, [UR5+0x90], UR10 ;  /* 0x0000900a05ff75b2 */ /* 0x0024620008000100 */
[----:B------:R2:W1:Y:S02]  /*08e0*/  SYNCS.EXCH.64 URZ, [UR5+0x98], UR10 ;  /* 0x0000980a05ff75b2 */ /* 0x0004640008000100 */
[----:B--2---:R-:W-:Y:S01]  /*08f0*/  NOP ;  /* 0x0000000000007918 */ /* 0x004fe20000000000 */
.L_x_11:
[----:B------:R-:W2:Y:S01]  /*0900*/  SHFL.IDX PT, R2, R92, RZ, 0x1f ;  /* 0x00001fff5c027589 */ /* 0x000ea200000e0000 */
[----:B------:R-:W-:Y:S01]  /*0910*/  NOP ;  /* 0x0000000000007918 */ /* 0x000fe20000000000 */
[----:B--2---:R-:W-:-:S13]  /*0920*/  ISETP.NE.AND P0, PT, R2, 0x4, PT ;  /* 0x000000040200780c */ /* 0x004fda0003f05270 */
[----:B------:R-:W-:Y:S05]  /*0930*/  @P0 BRA `(.L_x_12) ;  /* 0x00000000004c0947 */ /* 0x000fea0003800000 */
[----:B-1----:R-:W1:Y:S01]  /*0940*/  S2UR UR5, SR_CgaCtaId ;  /* 0x00000000000579c3 */ /* 0x002e620000008800 */
[----:B------:R-:W-:Y:S01]  /*0950*/  UMOV UR9, 0x100 ;  /* 0x0000010000097882 */ /* 0x000fe20000000000 */
[----:B------:R-:W-:Y:S01]  /*0960*/  UMOV UR7, 0x400 ;  /* 0x0000040000077882 */ /* 0x000fe20000000000 */
[----:B------:R-:W-:Y:S01]  /*0970*/  USEL UR9, UR9, 0xe0, UP2 ;  /* 0x000000e009097887 */ /* 0x000fe20009000000 */
[----:B------:R-:W-:Y:S01]  /*0980*/  UMOV UR4, 0x1 ;  /* 0x0000000100047882 */ /* 0x000fe20000000000 */
[----:B------:R-:W-:Y:S01]  /*0990*/  ELECT P0, URZ, PT ;  /* 0x0000000000ff782f */ /* 0x000fe20003800000 */
[----:B------:R-:W-:-:S04]  /*09a0*/  UIADD3 UR10, UPT, UPT, -UR4, 0x100000, URZ ;  /* 0x00100000040a7890 */ /* 0x000fc8000fffe1ff */
[----:B------:R-:W-:Y:S02]  /*09b0*/  USHF.L.U32 UR11, UR10, 0xb, URZ ;  /* 0x0000000b0a0b7899 */ /* 0x000fe400080006ff */
[----:B------:R-:W-:Y:S02]  /*09c0*/  USHF.L.U32 UR10, UR10, 0x1, URZ ;  /* 0x000000010a0a7899 */ /* 0x000fe400080006ff */
[----:B------:R-:W-:-:S04]  /*09d0*/  UIADD3 UR12, UPT, UPT, -UR9, 0x100000, URZ ;  /* 0x00100000090c7890 */ /* 0x000fc8000fffe1ff */
[----:B------:R-:W-:Y:S02]  /*09e0*/  USHF.L.U32 UR13, UR12, 0xb, URZ ;  /* 0x0000000b0c0d7899 */ /* 0x000fe400080006ff */
[----:B------:R-:W-:Y:S02]  /*09f0*/  USHF.L.U32 UR12, UR12, 0x1, URZ ;  /* 0x000000010c0c7899 */ /* 0x000fe400080006ff */
[----:B-1----:R-:W-:Y:S01]  /*0a00*/  ULEA UR5, UR5, UR7, 0x18 ;  /* 0x0000000705057291 */ /* 0x002fe2000f8ec0ff */
[----:B------:R-:W1:Y:S11]  /*0a10*/  FENCE.VIEW.ASYNC.S ;  /* 0x00000000000073c6 */ /* 0x000e760000000000 */
[----:B-1----:R2:W1:Y:S01]  /*0a20*/  SYNCS.EXCH.64 URZ, [UR5+0xa0], UR10 ;  /* 0x0000a00a05ff75b2 */ /* 0x0024620008000100 */
[----:B------:R2:W1:Y:S01]  /*0a30*/  SYNCS.EXCH.64 URZ, [UR5+0xb0], UR12 ;  /* 0x0000b00c05ff75b2 */ /* 0x0004620008000100 */
[----:B------:R2:W1:Y:S01]  /*0a40*/  SYNCS.EXCH.64 URZ, [UR5+0xa8], UR10 ;  /* 0x0000a80a05ff75b2 */ /* 0x0004620008000100 */
[----:B------:R2:W1:Y:S02]  /*0a50*/  SYNCS.EXCH.64 URZ, [UR5+0xb8], UR12 ;  /* 0x0000b80c05ff75b2 */ /* 0x0004640008000100 */
[----:B--2---:R-:W-:Y:S01]  /*0a60*/  NOP ;  /* 0x0000000000007918 */ /* 0x004fe20000000000 */
.L_x_12:
        /* <DEDUP_REMOVED lines=26> */
.L_x_13:
        /* <DEDUP_REMOVED lines=18> */
.L_x_14:
[----:B-1----:R-:W1:Y:S01]  /*0d30*/  S2UR UR5, SR_CTAID.X ;  /* 0x00000000000579c3 */ /* 0x002e620000002500 */
[----:B------:R-:W-:-:S05]  /*0d40*/  CS2R.32 R87, SR_CgaSize ;  /* 0x0000000000577805 */ /* 0x000fca0000008a00 */
[----:B------:R-:W-:-:S05]  /*0d50*/  IMAD R87, R87, -0xa0, RZ ;  /* 0xffffff6057577824 */ /* 0x000fca00078e02ff */
[----:B------:R-:W-:-:S14]  /*0d60*/  R2UR UR9, R87 ;  /* 0x00000000570972ca */ /* 0x000fdc00000e0000 */
[----:B------:R-:W2:Y:S01]  /*0d70*/  LDCU UR9, c[0x0][UR9+0x2b0] ;  /* 0x00005600090977ac */ /* 0x000ea20008000800 */
[----:B------:R-:W-:Y:S01]  /*0d80*/  NOP ;  /* 0x0000000000007918 */ /* 0x000fe20000000000 */
[----:B------:R-:W-:-:S05]  /*0d90*/  CS2R.32 R87, SR_CgaSize ;  /* 0x0000000000577805 */ /* 0x000fca0000008a00 */
[----:B------:R-:W-:-:S05]  /*0da0*/  IMAD R87, R87, -0xa0, RZ ;  /* 0xffffff6057577824 */ /* 0x000fca00078e02ff */
[----:B------:R-:W-:-:S14]  /*0db0*/  R2UR UR7, R87 ;  /* 0x00000000570772ca */ /* 0x000fdc00000e0000 */
[----:B------:R-:W3:Y:S01]  /*0dc0*/  LDCU UR7, c[0x0][UR7+0x2b4] ;  /* 0x00005680070777ac */ /* 0x000ee20008000800 */
[----:B------:R-:W4:Y:S08]  /*0dd0*/  S2UR UR4, SR_CTAID.Y ;  /* 0x00000000000479c3 */ /* 0x000f300000002600 */
[----:B------:R-:W3:Y:S01]  /*0de0*/  LDC R10, c[0x0][0xb24] ;  /* 0x0002c900ff0a7b82 */ /* 0x000ee20000000800 */
[----:B-1----:R-:W-:-:S02]  /*0df0*/  I2FP.F32.U32 R87, UR5 ;  /* 0x0000000500577c45 */ /* 0x002fc40008201000 */
[----:B------:R-:W-:-:S05]  /*0e00*/  CS2R.32 R3, SR_CgaSize ;  /* 0x0000000000037805 */ /* 0x000fca0000008a00 */
[----:B------:R-:W-:-:S06]  /*0e10*/  IMAD R3, R3, -0xa0, RZ ;  /* 0xffffff6003037824 */ /* 0x000fcc00078e02ff */
[----:B------:R-:W1:Y:S01]  /*0e20*/  LDC R3, c[0x0][R3+0x2a0] ;  /* 0x0000a80003037b82 */ /* 0x000e620000000800 */
[----:B------:R-:W-:Y:S01]  /*0e30*/  MOV R15, UR5 ;  /* 0x00000005000f7c02 */ /* 0x000fe20008000f00 */
[----:B--2---:R-:W-:Y:S01]  /*0e40*/  FMUL R87, R87, UR9 ;  /* 0x0000000957577c20 */ /* 0x004fe20008400000 */
[----:B----4-:R-:W-:Y:S02]  /*0e50*/  I2FP.F32.U32 R86, UR4 ;  /* 0x0000000400567c45 */ /* 0x010fe40008201000 */
[----:B------:R-:W-:-:S05]  /*0e60*/  CS2R.32 R2, SR_CgaSize ;  /* 0x0000000000027805 */ /* 0x000fca0000008a00 */
[----:B------:R-:W-:-:S06]  /*0e70*/  IMAD R2, R2, -0xa0, RZ ;  /* 0xffffff6002027824 */ /* 0x000fcc00078e02ff */
[----:B------:R-:W2:Y:S01]  /*0e80*/  LDC R2, c[0x0][R2+0x2a4] ;  /* 0x0000a90002027b82 */ /* 0x000ea20000000800 */
[----:B------:R-:W-:Y:S01]  /*0e90*/  MOV R14, UR4 ;  /* 0x00000004000e7c02 */ /* 0x000fe20008000f00 */
[----:B------:R-:W4:Y:S01]  /*0ea0*/  F2I.U32.TRUNC.NTZ R87, R87 ;  /* 0x0000005700577305 */ /* 0x000f22000020f000 */
[----:B---3--:R-:W-:-:S05]  /*0eb0*/  FMUL R86, R86, UR7 ;  /* 0x0000000756567c20 */ /* 0x008fca0008400000 */
[----:B------:R-:W-:Y:S01]  /*0ec0*/  BAR.SYNC.DEFER_BLOCKING 0x0 ;  /* 0x0000000000007b1d */ /* 0x000fe20000010000 */
[----:B------:R-:W-:-:S05]  /*0ed0*/  ISETP.GE.AND P0, PT, R10, 0x1, PT ;  /* 0x000000010a00780c */ /* 0x000fca0003f06270 */
[----:B------:R-:W3:Y:S02]  /*0ee0*/  F2I.U32.TRUNC.NTZ R86, R86 ;  /* 0x0000005600567305 */ /* 0x000ee4000020f000 */
[----:B------:R-:W2:Y:S01]  /*0ef0*/  S2UR UR36, SR_CTAID.Z ;  /* 0x00000000002479c3 */ /* 0x000ea20000002700 */
[----:B----4-:R-:W-:-:S05]  /*0f00*/  IADD3 R87, PT, PT, -R87, RZ, RZ ;  /* 0x000000ff57577210 */ /* 0x010fca0007ffe1ff */
[----:B-1----:R-:W-:Y:S01]  /*0f10*/  IMAD R87, R3, R87, UR5 ;  /* 0x0000000503577e24 */ /* 0x002fe2000f8e0257 */
[----:B---3--:R-:W-:-:S05]  /*0f20*/  IADD3 R86, PT, PT, -R86, RZ, RZ ;  /* 0x000000ff56567210 */ /* 0x008fca0007ffe1ff */
[----:B--2---:R-:W-:Y:S01]  /*0f30*/  IMAD R86, R2, R86, UR4 ;  /* 0x0000000402567e24 */ /* 0x004fe2000f8e0256 */
[----:B------:R-:W-:Y:S06]  /*0f40*/  @!P0 BRA `(.L_x_15) ;  /* 0x0000000000b88947 */ /* 0x000fec0003800000 */
[----:B------:R-:W1:Y:S01]  /*0f50*/  LDC.64 R4, c[0x0][0xb18] ;  /* 0x0002c600ff047b82 */ /* 0x000e620000000a00 */
[----:B------:R-:W-:-:S07]  /*0f60*/  ISETP.NE.AND P0, PT, R10, 0x1, PT ;  /* 0x000000010a00780c */ /* 0x000fce0003f05270 */
[----:B------:R-:W2:Y:S08]  /*0f70*/  LDC R9, c[0x0][0xb0c] ;  /* 0x0002c300ff097b82 */ /* 0x000eb00000000800 */
[----:B------:R-:W3:Y:S08]  /*0f80*/  LDC R12, c[0x0][0x370] ;  /* 0x0000dc00ff0c7b82 */ /* 0x000ef00000000800 */
[----:B------:R-:W4:Y:S01]  /*0f90*/  LDC R11, c[0x0][0x374] ;  /* 0x0000dd00ff0b7b82 */ /* 0x000f220000000800 */
[----:B-1----:R-:W-:-:S07]  /*0fa0*/  ISETP.NE.AND P1, PT, R4, 0x1, PT ;  /* 0x000000010400780c */ /* 0x002fce0003f25270 */
[----:B------:R-:W3:Y:S01]  /*0fb0*/  LDC.64 R6, c[0x0][0xb10] ;  /* 0x0002c400ff067b82 */ /* 0x000ee20000000a00 */
[----:B--2---:R-:W-:-:S07]  /*0fc0*/  ISETP.NE.AND P2, PT, R9, 0x1, PT ;  /* 0x000000010900780c */ /* 0x004fce0003f45270 */
[----:B------:R-:W1:Y:S08]  /*0fd0*/  LDC R8, c[0x0][0xb20] ;  /* 0x0002c800ff087b82 */ /* 0x000e700000000800 */
[----:B------:R-:W2:Y:S01]  /*0fe0*/  LDC.64 R2, c[0x0][0xb28] ;  /* 0x0002ca00ff027b82 */ /* 0x000ea20000000a00 */
[----:B----4-:R-:W-:-:S04]  /*0ff0*/  IMAD.HI.U32 R13, R11, R5, RZ ;  /* 0x000000050b0d7227 */ /* 0x010fc800078e00ff */
[----:B------:R-:W-:-:S04]  /*1000*/  IMAD.HI.U32 R5, R14, R5, RZ ;  /* 0x000000050e057227 */ /* 0x000fc800078e00ff */
[----:B---3--:R-:W-:-:S05]  /*1010*/  IMAD.HI.U32 R16, R12, R6, RZ ;  /* 0x000000060c107227 */ /* 0x008fca00078e00ff */
[-C--:B------:R-:W-:Y:S01]  /*1020*/  @P2 SHF.R.U32.HI R12, RZ, R7.reuse, R16 ;  /* 0x00000007ff0c2219 */ /* 0x080fe20000011610 */
[----:B------:R-:W-:Y:S01]  /*1030*/  IMAD.HI.U32 R16, R15, R6, RZ ;  /* 0x000000060f107227 */ /* 0x000fe200078e00ff */
[-C--:B-1----:R-:W-:Y:S02]  /*1040*/  @P1 SHF.R.U32.HI R11, RZ, R8.reuse, R13 ;  /* 0x00000008ff0b1219 */ /* 0x082fe4000001160d */
[----:B------:R-:W-:Y:S02]  /*1050*/  SHF.R.U32.HI R5, RZ, R8, R5 ;  /* 0x00000008ff057219 */ /* 0x000fe40000011605 */
[----:B------:R-:W-:Y:S02]  /*1060*/  SHF.R.U32.HI R16, RZ, R7, R16 ;  /* 0x00000007ff107219 */ /* 0x000fe40000011610 */
[----:B------:R-:W-:Y:S01]  /*1070*/  SEL R5, R14, R5, !P1 ;  /* 0x000000050e057207 */ /* 0x000fe20004800000 */
[----:B--2---:R-:W-:Y:S01]  /*1080*/  IMAD.HI.U32 R13, R11, R2, RZ ;  /* 0x000000020b0d7227 */ /* 0x004fe200078e00ff */
[----:B------:R-:W-:-:S03]  /*1090*/  SEL R16, R15, R16, !P2 ;  /* 0x000000100f107207 */ /* 0x000fc60005000000 */
[----:B------:R-:W-:Y:S01]  /*10a0*/  IMAD.HI.U32 R6, R12, R2, RZ ;  /* 0x000000020c067227 */ /* 0x000fe200078e00ff */
[----:B------:R-:W-:-:S04]  /*10b0*/  @P0 SHF.R.U32.HI R11, RZ, R3, R13 ;  /* 0x00000003ff0b0219 */ /* 0x000fc8000001160d */
[----:B------:R-:W-:Y:S01]  /*10c0*/  @P0 SHF.R.U32.HI R12, RZ, R3, R6 ;  /* 0x00000003ff0c0219 */ /* 0x000fe20000011606 */
[----:B------:R-:W-:-:S04]  /*10d0*/  IMAD R11, R11, R10, RZ ;  /* 0x0000000a0b0b7224 */ /* 0x000fc800078e02ff */
[----:B------:R-:W-:Y:S01]  /*10e0*/  IMAD R6, R12, R10, RZ ;  /* 0x0000000a0c067224 */ /* 0x000fe200078e02ff */
[----:B------:R-:W-:-:S04]  /*10f0*/  ISETP.GE.AND P1, PT, R5, R11, PT ;  /* 0x0000000b0500720c */ /* 0x000fc80003f26270 */
[----:B------:R-:W-:Y:S01]  /*1100*/  ISETP.GE.OR P1, PT, R16, R6, P1 ;  /* 0x000000061000720c */ /* 0x000fe20000f26670 */
[----:B------:R-:W-:-:S05]  /*1110*/  IMAD.HI.U32 R6, R5, R2, RZ ;  /* 0x0000000205067227 */ /* 0x000fca00078e00ff */
[----:B------:R-:W-:-:S04]  /*1120*/  SHF.R.U32.HI R6, RZ, R3, R6 ;  /* 0x00000003ff067219 */ /* 0x000fc80000011606 */
[----:B------:R-:W-:-:S03]  /*1130*/  SEL R6, R5, R6, !P0 ;  /* 0x0000000605067207 */ /* 0x000fc60004000000 */
[----:B------:R-:W-:Y:S01]  /*1140*/  @!P1 IMAD.HI.U32 R7, R16, R2, RZ ;  /* 0x0000000210079227 */ /* 0x000fe200078e00ff */
[----:B------:R-:W-:-:S04]  /*1150*/  IADD3 R2, PT, PT, -R6, RZ, RZ ;  /* 0x000000ff06027210 */ /* 0x000fc80007ffe1ff */
[----:B------:R-:W-:Y:S01]  /*1160*/  @!P1 SHF.R.U32.HI R3, RZ, R3, R7 ;  /* 0x00000003ff039219 */ /* 0x000fe20000011607 */
[----:B------:R-:W-:Y:S01]  /*1170*/  IMAD R2, R10, R2, R5 ;  /* 0x000000020a027224 */ /* 0x000fe200078e0205 */
[----:B------:R-:W-:Y:S02]  /*1180*/  IADD3 R7, PT, PT, -R5, RZ, RZ ;  /* 0x000000ff05077210 */ /* 0x000fe40007ffe1ff */
[----:B------:R-:W-:-:S03]  /*1190*/  @!P1 SEL R3, R16, R3, !P0 ;  /* 0x0000000310039207 */ /* 0x000fc60004000000 */
[----:B------:R-:W-:Y:S02]  /*11a0*/  IMAD R7, R4, R7, R14 ;  /* 0x0000000704077224 */ /* 0x000fe400078e020e */
[--C-:B------:R-:W-:Y:S02]  /*11b0*/  @!P1 IMAD.IADD R6, R6, 0x1, -R3.reuse ;  /* 0x0000000106069824 */ /* 0x100fe400078e0a03 */
[----:B------:R-:W-:Y:S01]  /*11c0*/  @!P1 IMAD R3, R2, R12, R3 ;  /* 0x0000000c02039224 */ /* 0x000fe200078e0203 */
[----:B------:R-:W-:Y:S01]  /*11d0*/  IADD3 R2, PT, PT, -R16, RZ, RZ ;  /* 0x000000ff10027210 */ /* 0x000fe20007ffe1ff */
[----:B------:R-:W-:Y:S02]  /*11e0*/  @!P1 IMAD R5, R6, R10, R16 ;  /* 0x0000000a06059224 */ /* 0x000fe400078e0210 */
[----:B------:R-:W-:Y:S02]  /*11f0*/  @!P1 IMAD.MOV.U32 R16, RZ, RZ, R3 ;  /* 0x000000ffff109224 */ /* 0x000fe400078e0003 */
[----:B------:R-:W-:-:S02]  /*1200*/  IMAD R2, R9, R2, R15 ;  /* 0x0000000209027224 */ /* 0x000fc400078e020f */
[----:B------:R-:W-:Y:S02]  /*1210*/  IMAD R14, R5, R4, R7 ;  /* 0x00000004050e7224 */ /* 0x000fe400078e0207 */
[----:B------:R-:W-:Y:S02]  /*1220*/  IMAD R15, R16, R9, R2 ;  /* 0x00000009100f7224 */ /* 0x000fe400078e0202 */
.L_x_15:
[----:B------:R-:W1:Y:S01]  /*1230*/  LDCU UR4, c[0x0][0xb30] ;  /* 0x00016600ff0477ac */ /* 0x000e620008000800 */
[----:B------:R-:W2:Y:S08]  /*1240*/  S2UR UR37, SR_CgaCtaId ;  /* 0x00000000002579c3 */ /* 0x000eb00000008800 */
[----:B------:R-:W3:Y:S01]  /*1250*/  LDC R40, c[0x0][0xb24] ;  /* 0x0002c900ff287b82 */ /* 0x000ee20000000800 */
[----:B-1----:R-:W-:-:S09]  /*1260*/  UISETP.NE.AND UP1, UPT, UR4, 0x1, UPT ;  /* 0x000000010400788c */ /* 0x002fd2000bf25270 */
[----:B--2---:R-:W-:Y:S05]  /*1270*/  BRA.U UP1, `(.L_x_16) ;  /* 0x0000000101407547 */ /* 0x004fea000b800000 */
[----:B------:R-:W1:Y:S08]  /*1280*/  LDC.64 R4, c[0x0][0xb10] ;  /* 0x0002c400ff047b82 */ /* 0x000e700000000a00 */
[----:B------:R-:W2:Y:S08]  /*1290*/  LDC.64 R2, c[0x0][0xb18] ;  /* 0x0002c600ff027b82 */ /* 0x000eb00000000a00 */
[----:B------:R-:W4:Y:S08]  /*12a0*/  LDC R6, c[0x0][0xb20] ;  /* 0x0002c800ff067b82 */ /* 0x000f300000000800 */
[----:B------:R-:W3:Y:S01]  /*12b0*/  LDC R7, c[0x0][0xb0c] ;  /* 0x0002c300ff077b82 */ /* 0x000ee20000000800 */
[----:B-1----:R-:W-:-:S05]  /*12c0*/  IMAD.HI.U32 R4, R15, R4, RZ ;  /* 0x000000040f047227 */ /* 0x002fca00078e00ff */
[----:B------:R-:W-:Y:S01]  /*12d0*/  SHF.R.U32.HI R4, RZ, R5, R4 ;  /* 0x00000005ff047219 */ /* 0x000fe20000011604 */
[----:B--2---:R-:W-:Y:S01]  /*12e0*/  IMAD.HI.U32 R3, R14, R3, RZ ;  /* 0x000000030e037227 */ /* 0x004fe200078e00ff */
[----:B------:R-:W-:-:S04]  /*12f0*/  ISETP.NE.AND P0, PT, R2, 0x1, PT ;  /* 0x000000010200780c */ /* 0x000fc80003f05270 */
[----:B----4-:R-:W-:-:S04]  /*1300*/  SHF.R.U32.HI R3, RZ, R6, R3 ;  /* 0x00000006ff037219 */ /* 0x010fc80000011603 */
[----:B------:R-:W-:Y:S02]  /*1310*/  SEL R3, R14, R3, !P0 ;  /* 0x000000030e037207 */ /* 0x000fe40004000000 */
[----:B---3--:R-:W-:-:S04]  /*1320*/  ISETP.NE.AND P1, PT, R7, 0x1, PT ;  /* 0x000000010700780c */ /* 0x008fc80003f25270 */
[----:B------:R-:W-:-:S05]  /*1330*/  SEL R4, R15, R4, !P1 ;  /* 0x000000040f047207 */ /* 0x000fca0004800000 */
[----:B------:R-:W-:Y:S02]  /*1340*/  IMAD.IADD R5, R3, 0x1, -R4 ;  /* 0x0000000103057824 */ /* 0x000fe400078e0a04 */
[----:B------:R-:W-:Y:S02]  /*1350*/  IMAD.IADD R3, R4, 0x1, -R3 ;  /* 0x0000000104037824 */ /* 0x000fe400078e0a03 */
[----:B------:R-:W-:Y:S02]  /*1360*/  IMAD R15, R5, R7, R15 ;  /* 0x00000007050f7224 */ /* 0x000fe400078e020f */
[----:B------:R-:W-:-:S07]  /*1370*/  IMAD R14, R3, R2, R14 ;  /* 0x00000002030e7224 */ /* 0x000fce00078e020e */
.L_x_16:
[----:B------:R-:W-:Y:S01]  /*1380*/  BAR.SYNC.DEFER_BLOCKING 0x0 ;  /* 0x0000000000007b1d */ /* 0x000fe20000010000 */
[----:B------:R-:W-:Y:S01]  /*1390*/  UISETP.NE.AND UP1, UPT, UR8, 0x2, UPT ;  /* 0x000000020800788c */ /* 0x000fe2000bf25270 */
[----:B------:R-:W-:Y:S02]  /*13a0*/  ISETP.NE.OR P5, PT, R0, 0x2, !P5 ;  /* 0x000000020000780c */ /* 0x000fe40006fa5670 */
[----:B------:R-:W-:-:S06]  /*13b0*/  LOP3.LUT R2, R101, 0x1f, RZ, 0xc0, !PT ;  /* 0x0000001f65027812 */ /* 0x000fcc00078ec0ff */
[----:B------:R-:W-:Y:S05]  /*13c0*/  BRA.U UP1, `(.L_x_17) ;  /* 0x0000001101787547 */ /* 0x000fea000b800000 */
[----:B------:R-:W1:Y:S01]  /*13d0*/  LDCU UR13, c[0x0][0x38c] ;  /* 0x00007180ff0d77ac */ /* 0x000e620008000800 */
[----:B------:R-:W2:Y:S01]  /*13e0*/  LDC R8, c[0x0][0x370] ;  /* 0x0000dc00ff087b82 */ /* 0x000ea20000000800 */
[----:B------:R-:W-:Y:S01]  /*13f0*/  PLOP3.LUT P1, PT, PT, PT, UP2, 0x80, 0x8 ;  /* 0x000000000008781c */ /* 0x000fe20003f2f028 */
[----:B------:R-:W-:Y:S01]  /*1400*/  IMAD.MOV.U32 R17, RZ, RZ, 0x1 ;  /* 0x00000001ff117424 */ /* 0x000fe200078e00ff */
[----:B------:R-:W-:Y:S01]  /*1410*/  ISETP.EQ.OR P4, PT, R2, RZ, P5 ;  /* 0x000000ff0200720c */ /* 0x000fe20002f82670 */
[----:B------:R-:W-:Y:S01]  /*1420*/  IMAD.MOV.U32 R16, RZ, RZ, RZ ;  /* 0x000000ffff107224 */ /* 0x000fe200078e00ff */
[----:B------:R-:W-:Y:S02]  /*1430*/  PLOP3.LUT P1, PT, P1, PT, PT, 0x8, 0x80 ;  /* 0x000000000080781c */ /* 0x000fe40000f2e170 */
[----:B------:R-:W-:Y:S01]  /*1440*/  CS2R R12, SRZ ;  /* 0x00000000000c7805 */ /* 0x000fe2000001ff00 */
[----:B------:R-:W-:Y:S01]  /*1450*/  IMAD.MOV.U32 R11, RZ, RZ, 0x1 ;  /* 0x00000001ff0b7424 */ /* 0x000fe200078e00ff */
[----:B------:R-:W4:Y:S01]  /*1460*/  LDC R0, c[0x0][0x374] ;  /* 0x0000dd00ff007b82 */ /* 0x000f220000000800 */
[----:B------:R-:W2:Y:S01]  /*1470*/  LDCU.64 UR22, c[0x0][0x348] ;  /* 0x00006900ff1677ac */ /* 0x000ea20008000a00 */
[----:B------:R-:W-:Y:S01]  /*1480*/  UMOV UR6, URZ ;  /* 0x000000ff00067c82 */ /* 0x000fe20008000000 */
[----:B-1----:R-:W-:-:S04]  /*1490*/  UIADD3 UR5, UPT, UPT, UR13, 0x1f, URZ ;  /* 0x0000001f0d057890 */ /* 0x002fc8000fffe0ff */
[----:B------:R-:W-:-:S04]  /*14a0*/  USHF.R.S32.HI UR4, URZ, 0x1f, UR5 ;  /* 0x0000001fff047899 */ /* 0x000fc80008011405 */
[----:B------:R-:W-:-:S04]  /*14b0*/  ULEA.HI UR4, UR4, UR5, URZ, 0x5 ;  /* 0x0000000504047291 */ /* 0x000fc8000f8f28ff */
[----:B------:R-:W-:Y:S02]  /*14c0*/  USHF.R.S32.HI UR15, URZ, 0x5, UR4 ;  /* 0x00000005ff0f7899 */ /* 0x000fe40008011404 */
[----:B------:R-:W-:Y:S02]  /*14d0*/  UIADD3 UR4, UPT, UPT, UR13, -0x1, URZ ;  /* 0xffffffff0d047890 */ /* 0x000fe4000fffe0ff */
[----:B------:R-:W-:Y:S02]  /*14e0*/  UISETP.LT.U32.AND UP0, UPT, UR15, 0x5, UPT ;  /* 0x000000050f00788c */ /* 0x000fe4000bf01070 */
[----:B------:R-:W-:Y:S02]  /*14f0*/  UISETP.GE.U32.AND UP1, UPT, UR4, -0x3f, UPT ;  /* 0xffffffc10400788c */ /* 0x000fe4000bf26070 */
[----:B------:R-:W-:Y:S02]  /*1500*/  USEL UR14, UR15, 0x5, UP0 ;  /* 0x000000050f0e7887 */ /* 0x000fe40008000000 */
[----:B------:R-:W-:-:S02]  /*1510*/  UIADD3 UR13, UPT, UPT, UR13, 0x3e, URZ ;  /* 0x0000003e0d0d7890 */ /* 0x000fc4000fffe0ff */
[----:B------:R-:W-:Y:S02]  /*1520*/  UIADD3 UR5, UPT, UPT, UR14, -0x1, URZ ;  /* 0xffffffff0e057890 */ /* 0x000fe4000fffe0ff */
[----:B------:R-:W-:-:S03]  /*1530*/  UIADD3 UR7, UPT, UPT, UR15, -UR14, URZ ;  /* 0x8000000e0f077290 */ /* 0x000fc6000fffe0ff */
[----:B------:R-:W-:-:S04]  /*1540*/  @UP1 UIADD3 UR5, UPT, UPT, UR14, URZ, URZ ;  /* 0x000000ff0e051290 */ /* 0x000fc8000fffe0ff */
[----:B--2---:R-:W-:-:S12]  /*1550*/  UIADD3 UR5, UPT, UPT, UR5, 0x1, URZ ;  /* 0x0000000105057890 */ /* 0x004fd8000fffe0ff */
.L_x_35:
[----:B------:R-:W-:Y:S01]  /*1560*/  UISETP.NE.AND UP0, UPT, UR37, URZ, UPT ;  /* 0x000000ff2500728c */ /* 0x000fe2000bf05270 */
[----:B------:R-:W1:Y:S08]  /*1570*/  S2UR UR37, SR_CgaCtaId ;  /* 0x00000000002579c3 */ /* 0x000e700000008800 */
[----:B------:R-:W-:Y:S05]  /*1580*/  BRA.U UP0, `(.L_x_18) ;  /* 0x0000000100347547 */ /* 0x000fea000b800000 */
[----:B------:R-:W2:Y:S01]  /*1590*/  S2R R2, SR_CgaCtaId ;  /* 0x0000000000027919 */ /* 0x000ea20000008800 */
[----:B------:R-:W-:-:S04]  /*15a0*/  MOV R3, 0x400 ;  /* 0x0000040000037802 */ /* 0x000fc80000000f00 */
[----:B--2---:R-:W-:Y:S02]  /*15b0*/  LEA R2, R2, R3, 0x18 ;  /* 0x0000000302027211 */ /* 0x004fe400078ec0ff */
[----:B------:R-:W-:-:S03]  /*15c0*/  SHF.L.U32 R3, R11, 0x1f, RZ ;  /* 0x0000001f0b037819 */ /* 0x000fc600000006ff */
[----:B------:R-:W-:-:S04]  /*15d0*/  IMAD R2, R12, 0x8, R2 ;  /* 0x000000080c027824 */ /* 0x000fc800078e0202 */
[----:B------:R-:W2:Y:S02]  /*15e0*/  SYNCS.PHASECHK.TRANS64.TRYWAIT P0, [R2+URZ+0x110], R3 ;  /* 0x00011003020075a7 */ /* 0x000ea400080011ff */
[----:B--2---:R-:W-:Y:S05]  /*15f0*/  @!P0 BRA `(.L_x_19) ;  /* 0x0000007400988947 */ /* 0x004fea0003800000 */
.L_x_132:
[----:B------:R-:W-:Y:S01]  /*1600*/  VIADD R12, R12, 0x1 ;  /* 0x000000010c0c7836 */ /* 0x000fe20000000000 */
[----:B------:R2:W-:Y:S04]  /*1610*/  SYNCS.ARRIVE.TRANS64.A1T0 RZ, [R2+URZ+0x100], RZ ;  /* 0x000100ff02ff79a7 */ /* 0x0005e800081000ff */
[----:B------:R-:W-:-:S04]  /*1620*/  ISETP.NE.AND P0, PT, R12, 0x2, PT ;  /* 0x000000020c00780c */ /* 0x000fc80003f05270 */
[----:B------:R-:W-:Y:S02]  /*1630*/  SEL R12, R12, RZ, P0 ;  /* 0x000000ff0c0c7207 */ /* 0x000fe40000000000 */
[----:B--2---:R-:W-:-:S04]  /*1640*/  SEL R2, RZ, 0x1, P0 ;  /* 0x00000001ff027807 */ /* 0x004fc80000000000 */
[----:B------:R-:W-:-:S07]  /*1650*/  LOP3.LUT R11, R11, R2, RZ, 0x3c, !PT ;  /* 0x000000020b0b7212 */ /* 0x000fce00078e3cff */
.L_x_18:
[----:B------:R-:W-:Y:S01]  /*1660*/  UMOV UR4, 0x400 ;  /* 0x0000040000047882 */ /* 0x000fe20000000000 */
[----:B------:R-:W-:Y:S01]  /*1670*/  SHF.L.U32 R2, R17, 0x1f, RZ ;  /* 0x0000001f11027819 */ /* 0x000fe200000006ff */
[----:B-1----:R-:W-:Y:S01]  /*1680*/  ULEA UR4, UR37, UR4, 0x18 ;  /* 0x0000000425047291 */ /* 0x002fe2000f8ec0ff */
[----:B------:R-:W-:Y:S01]  /*1690*/  R2UR UR35, R15 ;  /* 0x000000000f2372ca */ /* 0x000fe200000e0000 */
[----:B------:R-:W-:Y:S01]  /*16a0*/  UISETP.GE.U32.AND UP0, UPT, UR13, 0x3f, UPT ;  /* 0x0000003f0d00788c */ /* 0x000fe2000bf06070 */
[----:B------:R-:W-:Y:S01]  /*16b0*/  R2UR UR11, R14 ;  /* 0x000000000e0b72ca */ /* 0x000fe200000e0000 */
[----:B------:R-:W-:Y:S01]  /*16c0*/  ULEA UR8, UR6, UR4, 0x3 ;  /* 0x0000000406087291 */ /* 0x000fe2000f8e18ff */
[----:B------:R-:W-:-:S08]  /*16d0*/  UMOV UR24, URZ ;  /* 0x000000ff00187c82 */ /* 0x000fd00008000000 */
[----:B------:R1:W2:Y:S01]  /*16e0*/  SYNCS.PHASECHK.TRANS64.TRYWAIT P0, [UR8+0x28], R2 ;  /* 0x00002802ff0075a7 */ /* 0x0002a20008001108 */
[----:B------:R-:W-:Y:S02]  /*16f0*/  USHF.L.U32 UR35, UR35, 0x7, URZ ;  /* 0x0000000723237899 */ /* 0x000fe400080006ff */
[----:B------:R-:W-:Y:S01]  /*1700*/  USHF.L.U32 UR11, UR11, 0x7, URZ ;  /* 0x000000070b0b7899 */ /* 0x000fe200080006ff */
[----:B------:R-:W-:Y:S11]  /*1710*/  BRA.U !UP0, `(.L_x_20) ;  /* 0x0000000108a47547 */ /* 0x000ff6000b800000 */
[----:B------:R-:W-:Y:S01]  /*1720*/  UMOV UR16, URZ ;  /* 0x000000ff00107c82 */ /* 0x000fe20008000000 */
[----:B------:R-:W-:-:S05]  /*1730*/  UMOV UR17, UR6 ;  /* 0x0000000600117c82 */ /* 0x000fca0008000000 */
.L_x_25:
[----:B-1----:R-:W-:Y:S01]  /*1740*/  ULEA UR33, UR17, UR4, 0x3 ;  /* 0x0000000411217291 */ /* 0x002fe2000f8e18ff */
[----:B--2---:R-:W-:Y:S01]  /*1750*/  @!P5 MOV R3, 0x4000 ;  /* 0x000040000003d802 */ /* 0x004fe20000000f00 */
[----:B--2---:R-:W-:Y:S10]  /*1760*/  @P0 BRA `(.L_x_21) ;  /* 0x00000000000c0947 */ /* 0x004ff40003800000 */
[----:B------:R-:W-:-:S04]  /*1770*/  SHF.L.U32 R4, R17, 0x1f, RZ ;  /* 0x0000001f11047819 */ /* 0x000fc800000006ff */
[----:B------:R-:W2:Y:S02]  /*1780*/  SYNCS.PHASECHK.TRANS64.TRYWAIT P0, [UR33+0x28], R4 ;  /* 0x00002804ff0075a7 */ /* 0x000ea40008001121 */
[----:B--2---:R-:W-:Y:S05]  /*1790*/  @!P0 BRA `(.L_x_22) ;  /* 0x0000007400448947 */ /* 0x004fea0003800000 */
.L_x_21:
[----:B------:R2:W-:Y:S01]  /*17a0*/  @!P5 SYNCS.ARRIVE.TRANS64 RZ, [UR33], R3 ;  /* 0x00000003ffffd9a7 */ /* 0x0005e20008000021 */
[----:B------:R-:W-:Y:S04]  /*17b0*/  BSSY.RECONVERGENT B0, `(.L_x_23) ;  /* 0x0000003000007945 */ /* 0x000fe80003800200 */
[----:B------:R-:W-:Y:S05]  /*17c0*/  @P4 BRA `(.L_x_24) ;  /* 0x0000000000044947 */ /* 0x000fea0003800000 */
[----:B------:R-:W-:Y:S05]  /*17d0*/  BPT.TRAP 0x1 ;  /* 0x000000040000795c */ /* 0x000fea0000300000 */
.L_x_24:
[----:B------:R-:W-:Y:S05]  /*17e0*/  BSYNC.RECONVERGENT B0 ;  /* 0x0000000000007941 */ /* 0x000fea0003800200 */
.L_x_23:
[----:B------:R-:W-:Y:S02]  /*17f0*/  UIADD3 UR6, UPT, UPT, UR17, 0x1, URZ ;  /* 0x0000000111067890 */ /* 0x000fe4000fffe0ff */
[----:B------:R-:W-:Y:S02]  /*1800*/  UIADD3 UR26, UP1, UPT, UR22, 0x80, URZ ;  /* 0x00000080161a7890 */ /* 0x000fe4000ff3e0ff */
[----:B------:R-:W-:Y:S02]  /*1810*/  UISETP.NE.AND UP0, UPT, UR6, 0x5, UPT ;  /* 0x000000050600788c */ /* 0x000fe4000bf05270 */
[----:B------:R-:W-:Y:S02]  /*1820*/  USHF.L.U32 UR34, UR16, 0x5, URZ ;  /* 0x0000000510227899 */ /* 0x000fe400080006ff */
[----:B------:R-:W-:Y:S02]  /*1830*/  USEL UR9, URZ, 0x1, UP0 ;  /* 0x00000001ff097887 */ /* 0x000fe40008000000 */
[----:B------:R-:W-:-:S02]  /*1840*/  USEL UR6, UR6, URZ, UP0 ;  /* 0x000000ff06067287 */ /* 0x000fc40008000000 */
[----:B------:R-:W-:Y:S02]  /*1850*/  UIADD3 UR20, UP0, UPT, UR22, 0x180, URZ ;  /* 0x0000018016147890 */ /* 0x000fe4000ff1e0ff */
[----:B------:R-:W-:Y:S01]  /*1860*/  ULEA UR8, UR6, UR4, 0x3 ;  /* 0x0000000406087291 */ /* 0x000fe2000f8e18ff */
[----:B------:R-:W-:Y:S01]  /*1870*/  LOP3.LUT R17, R17, UR9, RZ, 0x3c, !PT ;  /* 0x0000000911117c12 */ /* 0x000fe2000f8e3cff */
[----:B------:R-:W-:Y:S02]  /*1880*/  UIADD3.X UR27, UPT, UPT, URZ, UR23, URZ, UP1, !UPT ;  /* 0x00000017ff1b7290 */ /* 0x000fe40008ffe4ff */
[----:B------:R-:W-:Y:S01]  /*1890*/  UIADD3.X UR21, UPT, UPT, URZ, UR23, URZ, UP0, !UPT ;  /* 0x00000017ff157290 */ /* 0x000fe200087fe4ff */
[----:B-1----:R-:W-:Y:S01]  /*18a0*/  SHF.L.U32 R2, R17, 0x1f, RZ ;  /* 0x0000001f11027819 */ /* 0x002fe200000006ff */
[----:B------:R-:W-:Y:S01]  /*18b0*/  UMOV UR18, 0x0 ;  /* 0x0000000000127882 */ /* 0x000fe20000000000 */
[----:B------:R-:W-:Y:S01]  /*18c0*/  UMOV UR19, 0x10000000 ;  /* 0x1000000000137882 */ /* 0x000fe20000000000 */
[----:B------:R-:W-:Y:S01]  /*18d0*/  UMOV UR12, UR36 ;  /* 0x00000024000c7c82 */ /* 0x000fe20008000000 */
[----:B------:R1:W1:Y:S01]  /*18e0*/  SYNCS.PHASECHK.TRANS64.TRYWAIT P0, [UR8+0x28], R2 ;  /* 0x00002802ff0075a7 */ /* 0x0002620008001108 */
[----:B------:R-:W-:Y:S01]  /*18f0*/  ULEA UR8, UR17, UR4, 0xd ;  /* 0x0000000411087291 */ /* 0x000fe2000f8e68ff */
[----:B------:R-:W-:Y:S01]  /*1900*/  UMOV UR9, UR33 ;  /* 0x0000002100097c82 */ /* 0x000fe20008000000 */
[----:B------:R-:W-:-:S02]  /*1910*/  UMOV UR10, UR34 ;  /* 0x00000022000a7c82 */ /* 0x000fc40008000000 */
[----:B------:R-:W-:Y:S02]  /*1920*/  UIADD3 UR32, UPT, UPT, UR8, 0x8400, URZ ;  /* 0x0000840008207890 */ /* 0x000fe4000fffe0ff */
[----:B------:R-:W-:Y:S02]  /*1930*/  UIADD3 UR8, UPT, UPT, UR8, 0x12400, URZ ;  /* 0x0001240008087890 */ /* 0x000fe4000fffe0ff */
[----:B------:R-:W-:Y:S01]  /*1940*/  UIADD3 UR16, UPT, UPT, UR16, 0x1, URZ ;  /* 0x0000000110107890 */ /* 0x000fe2000fffe0ff */
[----:B------:R-:W-:Y:S01]  /*1950*/  UMOV UR24, UR5 ;  /* 0x0000000500187c82 */ /* 0x000fe20008000000 */
[----:B------:R-:W-:Y:S02]  /*1960*/  UMOV UR17, UR6 ;  /* 0x0000000600117c82 */ /* 0x000fe40008000000 */
[----:B------:R-:W-:Y:S01]  /*1970*/  UISETP.NE.AND UP0, UPT, UR16, UR5, UPT ;  /* 0x000000051000728c */ /* 0x000fe2000bf05270 */
[----:B------:R1:W-:Y:S02]  /*1980*/  UTMALDG.3D [UR32], [UR26], desc[UR18] ;  /* 0x000012201a0075b4 */ /* 0x0003e40008011000 */
[----:B------:R1:W-:Y:S06]  /*1990*/  UTMALDG.3D [UR8], [UR20], desc[UR18] ;  /* 0x00001208140075b4 */ /* 0x0003ec0008011000 */
[----:B------:R-:W-:Y:S05]  /*19a0*/  BRA.U UP0, `(.L_x_25) ;  /* 0xfffffffd00647547 */ /* 0x000fea000b83ffff */
.L_x_20:
[----:B-1----:R-:W-:Y:S01]  /*19b0*/  ULEA UR8, UR6, UR4, 0x3 ;  /* 0x0000000406087291 */ /* 0x002fe2000f8e18ff */
[----:B------:R-:W-:Y:S01]  /*19c0*/  SHF.L.U32 R2, R17, 0x1f, RZ ;  /* 0x0000001f11027819 */ /* 0x000fe200000006ff */
[----:B------:R-:W-:Y:S01]  /*19d0*/  @!P1 SYNCS.ARRIVE.TRANS64.A1T0 RZ, [UR4+0x98], RZ ;  /* 0x000098ffffff99a7 */ /* 0x000fe20008100004 */
[----:B------:R-:W-:-:S06]  /*19e0*/  UISETP.GT.AND UP0, UPT, UR15, UR14, UPT ;  /* 0x0000000e0f00728c */ /* 0x000fcc000bf04270 */
[----:B--2---:R1:W2:Y:S03]  /*19f0*/  SYNCS.PHASECHK.TRANS64.TRYWAIT P0, [UR8+0x28], R2 ;  /* 0x00002802ff0075a7 */ /* 0x0042a60008001108 */
[----:B------:R-:W-:Y:S05]  /*1a00*/  BRA.U !UP0, `(.L_x_26) ;  /* 0x0000000108a87547 */ /* 0x000fea000b800000 */
[----:B------:R-:W-:Y:S01]  /*1a10*/  UIADD3 UR21, UPT, UPT, UR7, UR24, URZ ;  /* 0x0000001807157290 */ /* 0x000fe2000fffe0ff */
[----:B------:R-:W-:-:S11]  /*1a20*/  UMOV UR25, UR6 ;  /* 0x0000000600197c82 */ /* 0x000fd60008000000 */
.L_x_31:
[----:B-1----:R-:W-:Y:S01]  /*1a30*/  ULEA UR17, UR25, UR4, 0x3 ;  /* 0x0000000419117291 */ /* 0x002fe2000f8e18ff */
[----:B--2---:R-:W-:Y:S01]  /*1a40*/  @!P5 MOV R3, 0x4000 ;  /* 0x000040000003d802 */ /* 0x004fe20000000f00 */
[----:B--2---:R-:W-:Y:S10]  /*1a50*/  @P0 BRA `(.L_x_27) ;  /* 0x00000000000c0947 */ /* 0x004ff40003800000 */
[----:B------:R-:W-:-:S04]  /*1a60*/  SHF.L.U32 R4, R17, 0x1f, RZ ;  /* 0x0000001f11047819 */ /* 0x000fc800000006ff */
[----:B------:R-:W2:Y:S02]  /*1a70*/  SYNCS.PHASECHK.TRANS64.TRYWAIT P0, [UR17+0x28], R4 ;  /* 0x00002804ff0075a7 */ /* 0x000ea40008001111 */
[----:B--2---:R-:W-:Y:S05]  /*1a80*/  @!P0 BRA `(.L_x_28) ;  /* 0x0000007000a08947 */ /* 0x004fea0003800000 */
.L_x_27:
[----:B------:R2:W-:Y:S01]  /*1a90*/  @!P5 SYNCS.ARRIVE.TRANS64 RZ, [UR17], R3 ;  /* 0x00000003ffffd9a7 */ /* 0x0005e20008000011 */
[----:B------:R-:W-:Y:S04]  /*1aa0*/  BSSY.RECONVERGENT B0, `(.L_x_29) ;  /* 0x0000003000007945 */ /* 0x000fe80003800200 */
[----:B------:R-:W-:Y:S05]  /*1ab0*/  @P4 BRA `(.L_x_30) ;  /* 0x0000000000044947 */ /* 0x000fea0003800000 */
[----:B------:R-:W-:Y:S05]  /*1ac0*/  BPT.TRAP 0x1 ;  /* 0x000000040000795c */ /* 0x000fea0000300000 */
.L_x_30:
[----:B------:R-:W-:Y:S05]  /*1ad0*/  BSYNC.RECONVERGENT B0 ;  /* 0x0000000000007941 */ /* 0x000fea0003800200 */
.L_x_29:
        /* <DEDUP_REMOVED lines=20> */
[----:B------:R-:W-:Y:S01]  /*1c20*/  UIADD3 UR8, UPT, UPT, UR8, 0x12400, URZ ;  /* 0x0001240008087890 */ /* 0x000fe2000fffe0ff */
[----:B------:R-:W-:Y:S01]  /*1c30*/  UMOV UR9, UR17 ;  /* 0x0000001100097c82 */ /* 0x000fe20008000000 */
[----:B------:R-:W-:Y:S01]  /*1c40*/  UMOV UR10, UR18 ;  /* 0x00000012000a7c82 */ /* 0x000fe20008000000 */
[----:B------:R-:W-:Y:S01]  /*1c50*/  UIADD3 UR24, UPT, UPT, UR24, 0x1, URZ ;  /* 0x0000000118187890 */ /* 0x000fe2000fffe0ff */
[----:B------:R-:W-:-:S03]  /*1c60*/  UMOV UR25, UR6 ;  /* 0x0000000600197c82 */ /* 0x000fc60008000000 */
[----:B------:R1:W-:Y:S01]  /*1c70*/  UTMALDG.3D [UR16], [UR30], desc[UR26] ;  /* 0x00001a101e0075b4 */ /* 0x0003e20008011000 */
[----:B------:R-:W-:Y:S01]  /*1c80*/  UISETP.NE.AND UP0, UPT, UR24, UR21, UPT ;  /* 0x000000151800728c */ /* 0x000fe2000bf05270 */
[----:B------:R1:W-:Y:S08]  /*1c90*/  UTMALDG.3D [UR8], [UR28], desc[UR26] ;  /* 0x00001a081c0075b4 */ /* 0x0003f00008011000 */
[----:B------:R-:W-:Y:S05]  /*1ca0*/  BRA.U UP0, `(.L_x_31) ;  /* 0xfffffffd00607547 */ /* 0x000fea000b83ffff */
.L_x_26:
[C---:B-1----:R-:W-:Y:S01]  /*1cb0*/  LEA R2, R16.reuse, UR4, 0x3 ;  /* 0x0000000410027c11 */ /* 0x042fe2000f8e18ff */
[----:B------:R-:W-:Y:S01]  /*1cc0*/  NOP ;  /* 0x0000000000007918 */ /* 0x000fe20000000000 */
[----:B--2---:R-:W-:Y:S02]  /*1cd0*/  SHF.L.U32 R3, R13, 0x1f, RZ ;  /* 0x0000001f0d037819 */ /* 0x004fe400000006ff */
[----:B------:R-:W-:Y:S02]  /*1ce0*/  LEA R4, R16, UR4, 0x4 ;  /* 0x0000000410047c11 */ /* 0x000fe4000f8e20ff */
[----:B------:R-:W1:Y:S02]  /*1cf0*/  SYNCS.PHASECHK.TRANS64.TRYWAIT P0, [R2+URZ+0xa0], R3 ;  /* 0x0000a003020075a7 */ /* 0x000e6400080011ff */
[----:B-1----:R-:W-:Y:S05]  /*1d00*/  @!P0 BRA `(.L_x_32) ;  /* 0x0000007000188947 */ /* 0x002fea0003800000 */
.L_x_135:
[----:B------:R-:W2:Y:S01]  /*1d10*/  LDS.128 R4, [R4+0x130] ;  /* 0x0001300004047984 */ /* 0x000ea20000000c00 */
[----:B---3--:R-:W-:Y:S01]  /*1d20*/  ISETP.GE.AND P0, PT, R40, 0x1, PT ;  /* 0x000000012800780c */ /* 0x008fe20003f06270 */
[----:B-1----:R-:W-:Y:S01]  /*1d30*/  VIADD R2, R2, 0xb0 ;  /* 0x000000b002027836 */ /* 0x002fe20000000000 */
[----:B------:R-:W-:Y:S01]  /*1d40*/  @!PT LDS RZ, [RZ] ;  /* 0x00000000fffff984 */ /* 0x000fe20000000800 */
[----:B------:R-:W-:Y:S01]  /*1d50*/  @!PT LDS RZ, [RZ] ;  /* 0x00000000fffff984 */ /* 0x000fe20000000800 */
[----:B------:R-:W-:Y:S01]  /*1d60*/  @!PT LDS RZ, [RZ] ;  /* 0x00000000fffff984 */ /* 0x000fe20000000800 */
[----:B------:R-:W-:Y:S01]  /*1d70*/  @!PT LDS RZ, [RZ] ;  /* 0x00000000fffff984 */ /* 0x000fe20000000800 */
[----:B------:R1:W-:Y:S06]  /*1d80*/  MEMBAR.ALL.CTA ;  /* 0x0000000000007992 */ /* 0x0003ec0000008000 */
[----:B-1----:R-:W1:Y:S01]  /*1d90*/  FENCE.VIEW.ASYNC.S ;  /* 0x00000000000073c6 */ /* 0x002e620000000000 */
[----:B------:R-:W-:-:S04]  /*1da0*/  PRMT R2, RZ, 0x654, R2 ;  /* 0x00000654ff027816 */ /* 0x000fc80000000002 */
[----:B-1----:R1:W-:Y:S01]  /*1db0*/  SYNCS.ARRIVE.TRANS64.RED.A1T0 RZ, [R2+URZ], RZ ;  /* 0x000000ff02ff79a7 */ /* 0x0023e200081004ff */
[----:B--2---:R-:W-:-:S13]  /*1dc0*/  LOP3.LUT P2, RZ, R6, 0x1, RZ, 0xc0, !PT ;  /* 0x0000000106ff7812 */ /* 0x004fda000784c0ff */
[----:B------:R-:W-:Y:S01]  /*1dd0*/  @P2 SHF.R.U32.HI R3, RZ, 0x10, R5 ;  /* 0x00000010ff032819 */ /* 0x000fe20000011605 */
[----:B------:R-:W-:Y:S01]  /*1de0*/  VOTEU.ANY UP0, P2 ;  /* 0x0000000000ff7886 */ /* 0x000fe20001000100 */
[----:B------:R-:W-:Y:S02]  /*1df0*/  @P2 MOV R10, R4 ;  /* 0x00000004000a2202 */ /* 0x000fe40000000f00 */
[----:B------:R-:W-:Y:S02]  /*1e00*/  @P2 R2UR.BROADCAST UR8, R3 ;  /* 0x00000000030822ca */ /* 0x000fe400008e0000 */
[----:B------:R-:W-:-:S11]  /*1e10*/  @P2 LOP3.LUT R9, R5, 0xffff, RZ, 0xc0, !PT ;  /* 0x0000ffff05092812 */ /* 0x000fd600078ec0ff */
[----:B------:R-:W-:Y:S01]  /*1e20*/  @UP0 UMOV UR36, UR8 ;  /* 0x0000000800240c82 */ /* 0x000fe20008000000 */
[----:B-1----:R-:W-:Y:S05]  /*1e30*/  @!P0 BRA `(.L_x_33) ;  /* 0x0000000000b88947 */ /* 0x002fea0003800000 */
[----:B------:R-:W4:Y:S01]  /*1e40*/  LDC.64 R4, c[0x0][0xb18] ;  /* 0x0002c600ff047b82 */ /* 0x000f220000000a00 */
[----:B------:R-:W-:-:S07]  /*1e50*/  ISETP.NE.AND P3, PT, R40, 0x1, PT ;  /* 0x000000012800780c */ /* 0x000fce0003f65270 */
[----:B------:R-:W1:Y:S08]  /*1e60*/  LDC.64 R6, c[0x0][0xb10] ;  /* 0x0002c400ff067b82 */ /* 0x000e700000000a00 */
[----:B------:R-:W2:Y:S08]  /*1e70*/  LDC R14, c[0x0][0xb20] ;  /* 0x0002c800ff0e7b82 */ /* 0x000eb00000000800 */
[----:B------:R-:W3:Y:S01]  /*1e80*/  LDC R15, c[0x0][0xb0c] ;  /* 0x0002c300ff0f7b82 */ /* 0x000ee20000000800 */
[----:B----4-:R-:W-:Y:S01]  /*1e90*/  IMAD.HI.U32 R19, R0, R5, RZ ;  /* 0x0000000500137227 */ /* 0x010fe200078e00ff */
[----:B------:R-:W-:-:S03]  /*1ea0*/  ISETP.NE.AND P0, PT, R4, 0x1, PT ;  /* 0x000000010400780c */ /* 0x000fc60003f05270 */
[----:B------:R-:W-:-:S03]  /*1eb0*/  IMAD.HI.U32 R5, R9, R5, RZ ;  /* 0x0000000509057227 */ /* 0x000fc600078e00ff */
[----:B------:R-:W4:Y:S01]  /*1ec0*/  LDC.64 R2, c[0x0][0xb28] ;  /* 0x0002ca00ff027b82 */ /* 0x000f220000000a00 */
[----:B-1----:R-:W-:-:S04]  /*1ed0*/  IMAD.HI.U32 R20, R8, R6, RZ ;  /* 0x0000000608147227 */ /* 0x002fc800078e00ff */
[----:B------:R-:W-:Y:S01]  /*1ee0*/  IMAD.HI.U32 R21, R10, R6, RZ ;  /* 0x000000060a157227 */ /* 0x000fe200078e00ff */
[----:B------:R-:W-:Y:S02]  /*1ef0*/  SHF.R.U32.HI R20, RZ, R7, R20 ;  /* 0x00000007ff147219 */ /* 0x000fe40000011614 */
[-C--:B--2---:R-:W-:Y:S02]  /*1f00*/  SHF.R.U32.HI R19, RZ, R14.reuse, R19 ;  /* 0x0000000eff137219 */ /* 0x084fe40000011613 */
[----:B------:R-:W-:Y:S02]  /*1f10*/  SHF.R.U32.HI R5, RZ, R14, R5 ;  /* 0x0000000eff057219 */ /* 0x000fe40000011605 */
[----:B------:R-:W-:Y:S02]  /*1f20*/  SEL R19, R0, R19, !P0 ;  /* 0x0000001300137207 */ /* 0x000fe40004000000 */
[----:B------:R-:W-:Y:S02]  /*1f30*/  SHF.R.U32.HI R21, RZ, R7, R21 ;  /* 0x00000007ff157219 */ /* 0x000fe40000011615 */
[----:B---3--:R-:W-:-:S02]  /*1f40*/  ISETP.NE.AND P1, PT, R15, 0x1, PT ;  /* 0x000000010f00780c */ /* 0x008fc40003f25270 */
[----:B------:R-:W-:Y:S02]  /*1f50*/  SEL R5, R9, R5, !P0 ;  /* 0x0000000509057207 */ /* 0x000fe40004000000 */
[----:B------:R-:W-:Y:S02]  /*1f60*/  SEL R20, R8, R20, !P1 ;  /* 0x0000001408147207 */ /* 0x000fe40004800000 */
[----:B------:R-:W-:Y:S01]  /*1f70*/  SEL R21, R10, R21, !P1 ;  /* 0x000000150a157207 */ /* 0x000fe20004800000 */
[----:B----4-:R-:W-:-:S04]  /*1f80*/  IMAD.HI.U32 R18, R19, R2, RZ ;  /* 0x0000000213127227 */ /* 0x010fc800078e00ff */
        /* <DEDUP_REMOVED lines=10> */
[----:B------:R-:W-:-:S04]  /*2030*/  @!P0 IMAD.HI.U32 R7, R21, R2, RZ ;  /* 0x0000000215078227 */ /* 0x000fc800078e00ff */
[----:B------:R-:W-:Y:S01]  /*2040*/  IMAD.MOV R2, RZ, RZ, -R6 ;  /* 0x000000ffff027224 */ /* 0x000fe200078e0a06 */
[----:B------:R-:W-:Y:S02]  /*2050*/  @!P0 SHF.R.U32.HI R3, RZ, R3, R7 ;  /* 0x00000003ff038219 */ /* 0x000fe40000011607 */
[----:B------:R-:W-:Y:S01]  /*2060*/  IADD3 R7, PT, PT, -R5, RZ, RZ ;  /* 0x000000ff05077210 */ /* 0x000fe20007ffe1ff */
[----:B------:R-:W-:Y:S01]  /*2070*/  IMAD R2, R40, R2, R5 ;  /* 0x0000000228027224 */ /* 0x000fe200078e0205 */
        /* <DEDUP_REMOVED lines=10> */
.L_x_33:
[----:B------:R-:W1:Y:S02]  /*2120*/  LDCU UR8, c[0x0][0xb30] ;  /* 0x00016600ff0877ac */ /* 0x000e640008000800 */
[----:B-1----:R-:W-:-:S09]  /*2130*/  UISETP.NE.AND UP0, UPT, UR8, 0x1, UPT ;  /* 0x000000010800788c */ /* 0x002fd2000bf05270 */
[----:B------:R-:W-:Y:S05]  /*2140*/  BRA.U UP0, `(.L_x_34) ;  /* 0x0000000100407547 */ /* 0x000fea000b800000 */
[----:B------:R-:W1:Y:S08]  /*2150*/  LDC.64 R4, c[0x0][0xb10] ;  /* 0x0002c400ff047b82 */ /* 0x000e700000000a00 */
[----:B------:R-:W2:Y:S08]  /*2160*/  LDC.64 R2, c[0x0][0xb18] ;  /* 0x0002c600ff027b82 */ /* 0x000eb00000000a00 */
[----:B------:R-:W3:Y:S08]  /*2170*/  LDC R6, c[0x0][0xb20] ;  /* 0x0002c800ff067b82 */ /* 0x000ef00000000800 */
[----:B------:R-:W4:Y:S01]  /*2180*/  LDC R7, c[0x0][0xb0c] ;  /* 0x0002c300ff077b82 */ /* 0x000f220000000800 */
[----:B-1----:R-:W-:-:S05]  /*2190*/  IMAD.HI.U32 R4, R10, R4, RZ ;  /* 0x000000040a047227 */ /* 0x002fca00078e00ff */
[----:B------:R-:W-:Y:S01]  /*21a0*/  SHF.R.U32.HI R4, RZ, R5, R4 ;  /* 0x00000005ff047219 */ /* 0x000fe20000011604 */
[----:B--2---:R-:W-:Y:S01]  /*21b0*/  IMAD.HI.U32 R3, R9, R3, RZ ;  /* 0x0000000309037227 */ /* 0x004fe200078e00ff */
[----:B------:R-:W-:-:S04]  /*21c0*/  ISETP.NE.AND P0, PT, R2, 0x1, PT ;  /* 0x000000010200780c */ /* 0x000fc80003f05270 */
[----:B---3--:R-:W-:-:S04]  /*21d0*/  SHF.R.U32.HI R3, RZ, R6, R3 ;  /* 0x00000006ff037219 */ /* 0x008fc80000011603 */
[----:B------:R-:W-:Y:S02]  /*21e0*/  SEL R3, R9, R3, !P0 ;  /* 0x0000000309037207 */ /* 0x000fe40004000000 */
[----:B----4-:R-:W-:-:S04]  /*21f0*/  ISETP.NE.AND P1, PT, R7, 0x1, PT ;  /* 0x000000010700780c */ /* 0x010fc80003f25270 */
[----:B------:R-:W-:-:S05]  /*2200*/  SEL R4, R10, R4, !P1 ;  /* 0x000000040a047207 */ /* 0x000fca0004800000 */
[----:B------:R-:W-:Y:S02]  /*2210*/  IMAD.IADD R5, R3, 0x1, -R4 ;  /* 0x0000000103057824 */ /* 0x000fe400078e0a04 */
[----:B------:R-:W-:Y:S02]  /*2220*/  IMAD.IADD R3, R4, 0x1, -R3 ;  /* 0x0000000104037824 */ /* 0x000fe400078e0a03 */
[----:B------:R-:W-:Y:S02]  /*2230*/  IMAD R10, R5, R7, R10 ;  /* 0x00000007050a7224 */ /* 0x000fe400078e020a */
[----:B------:R-:W-:-:S07]  /*2240*/  IMAD R9, R3, R2, R9 ;  /* 0x0000000203097224 */ /* 0x000fce00078e0209 */
.L_x_34:
[----:B------:R-:W-:Y:S01]  /*2250*/  VIADD R16, R16, 0x1 ;  /* 0x0000000110107836 */ /* 0x000fe20000000000 */
[----:B------:R-:W-:Y:S01]  /*2260*/  PLOP3.LUT P1, PT, PT, PT, PT, 0x80, 0x8 ;  /* 0x000000000008781c */ /* 0x000fe20003f2f070 */
[----:B------:R-:W-:Y:S02]  /*2270*/  IMAD.IADD R15, R10, 0x1, R87 ;  /* 0x000000010a0f7824 */ /* 0x000fe400078e0257 */
[----:B------:R-:W-:Y:S01]  /*2280*/  IMAD.IADD R14, R9, 0x1, R86 ;  /* 0x00000001090e7824 */ /* 0x000fe200078e0256 */
[----:B------:R-:W-:-:S04]  /*2290*/  ISETP.NE.AND P0, PT, R16, 0x2, PT ;  /* 0x000000021000780c */ /* 0x000fc80003f05270 */
[----:B------:R-:W-:Y:S02]  /*22a0*/  SEL R2, RZ, 0x1, P0 ;  /* 0x00000001ff027807 */ /* 0x000fe40000000000 */
[----:B------:R-:W-:Y:S02]  /*22b0*/  SEL R16, R16, RZ, P0 ;  /* 0x000000ff10107207 */ /* 0x000fe40000000000 */
[----:B------:R-:W-:Y:S01]  /*22c0*/  LOP3.LUT R13, R13, R2, RZ, 0x3c, !PT ;  /* 0x000000020d0d7212 */ /* 0x000fe200078e3cff */
[----:B------:R-:W-:Y:S06]  /*22d0*/  @P2 BRA `(.L_x_35) ;  /* 0xfffffff000a02947 */ /* 0x000fec000383ffff */
[----:B------:R-:W-:Y:S01]  /*22e0*/  UIADD3 UR4, UPT, UPT, UR4, 0x28, URZ ;  /* 0x0000002804047890 */ /* 0x000fe2000fffe0ff */
[----:B------:R-:W-:-:S03]  /*22f0*/  SHF.L.U32 R2, R17, 0x1f, RZ ;  /* 0x0000001f11027819 */ /* 0x000fc600000006ff */
[----:B------:R-:W-:-:S09]  /*2300*/  ULEA UR5, UR6, UR4, 0x3 ;  /* 0x0000000406057291 */ /* 0x000fd2000f8e18ff */
[----:B------:R-:W1:Y:S02]  /*2310*/  SYNCS.PHASECHK.TRANS64.TRYWAIT P0, [UR5], R2 ;  /* 0x00000002ff0075a7 */ /* 0x000e640008001105 */
[----:B-1----:R-:W-:Y:S05]  /*2320*/  @!P0 BRA `(.L_x_36) ;  /* 0x0000006800a48947 */ /* 0x002fea0003800000 */
.L_x_137:
[----:B------:R-:W-:-:S04]  /*2330*/  UIADD3 UR6, UPT, UPT, UR6, 0x1, URZ ;  /* 0x0000000106067890 */ /* 0x000fc8000fffe0ff */
[----:B------:R-:W-:-:S04]  /*2340*/  UISETP.NE.AND UP0, UPT, UR6, 0x5, UPT ;  /* 0x000000050600788c */ /* 0x000fc8000bf05270 */
[----:B------:R-:W-:Y:S02]  /*2350*/  USEL UR7, URZ, 0x1, UP0 ;  /* 0x00000001ff077887 */ /* 0x000fe40008000000 */
[----:B------:R-:W-:-:S04]  /*2360*/  USEL UR6, UR6, URZ, UP0 ;  /* 0x000000ff06067287 */ /* 0x000fc80008000000 */
[----:B------:R-:W-:Y:S01]  /*2370*/  ULEA UR5, UR6, UR4, 0x3 ;  /* 0x0000000406057291 */ /* 0x000fe2000f8e18ff */
[----:B-1----:R-:W-:-:S04]  /*2380*/  LOP3.LUT R2, R17, UR7, RZ, 0x3c, !PT ;  /* 0x0000000711027c12 */ /* 0x002fc8000f8e3cff */
[----:B------:R-:W-:-:S04]  /*2390*/  SHF.L.U32 R3, R2, 0x1f, RZ ;  /* 0x0000001f02037819 */ /* 0x000fc800000006ff */
[----:B------:R-:W1:Y:S02]  /*23a0*/  SYNCS.PHASECHK.TRANS64.TRYWAIT P0, [UR5], R3 ;  /* 0x00000003ff0075a7 */ /* 0x000e640008001105 */
[----:B-1----:R-:W-:Y:S05]  /*23b0*/  @!P0 BRA `(.L_x_37) ;  /* 0x0000006800988947 */ /* 0x002fea0003800000 */
.L_x_139:
[----:B------:R-:W-:-:S04]  /*23c0*/  UIADD3 UR6, UPT, UPT, UR6, 0x1, URZ ;  /* 0x0000000106067890 */ /* 0x000fc8000fffe0ff */
[----:B------:R-:W-:-:S04]  /*23d0*/  UISETP.NE.AND UP0, UPT, UR6, 0x5, UPT ;  /* 0x000000050600788c */ /* 0x000fc8000bf05270 */
[----:B------:R-:W-:Y:S02]  /*23e0*/  USEL UR7, URZ, 0x1, UP0 ;  /* 0x00000001ff077887 */ /* 0x000fe40008000000 */
[----:B------:R-:W-:-:S04]  /*23f0*/  USEL UR6, UR6, URZ, UP0 ;  /* 0x000000ff06067287 */ /* 0x000fc80008000000 */
[----:B------:R-:W-:Y:S01]  /*2400*/  ULEA UR5, UR6, UR4, 0x3 ;  /* 0x0000000406057291 */ /* 0x000fe2000f8e18ff */
[----:B------:R-:W-:-:S04]  /*2410*/  LOP3.LUT R2, R2, UR7, RZ, 0x3c, !PT ;  /* 0x0000000702027c12 */ /* 0x000fc8000f8e3cff */
[----:B-1----:R-:W-:-:S04]  /*2420*/  SHF.L.U32 R3, R2, 0x1f, RZ ;  /* 0x0000001f02037819 */ /* 0x002fc800000006ff */
[----:B------:R-:W1:Y:S02]  /*2430*/  SYNCS.PHASECHK.TRANS64.TRYWAIT P0, [UR5], R3 ;  /* 0x00000003ff0075a7 */ /* 0x000e640008001105 */
[----:B-1----:R-:W-:Y:S05]  /*2440*/  @!P0 BRA `(.L_x_38) ;  /* 0x00000068008c8947 */ /* 0x002fea0003800000 */
.L_x_141:
        /* <DEDUP_REMOVED lines=9> */
.L_x_143:
[----:B------:R-:W-:-:S04]  /*24e0*/  UIADD3 UR6, UPT, UPT, UR6, 0x1, URZ ;  /* 0x0000000106067890 */ /* 0x000fc8000fffe0ff */
[----:B------:R-:W-:-:S04]  /*24f0*/  UISETP.NE.AND UP0, UPT, UR6, 0x5, UPT ;  /* 0x000000050600788c */ /* 0x000fc8000bf05270 */
[----:B------:R-:W-:Y:S02]  /*2500*/  USEL UR5, URZ, 0x1, UP0 ;  /* 0x00000001ff057887 */ /* 0x000fe40008000000 */
[----:B------:R-:W-:-:S04]  /*2510*/  USEL UR6, UR6, URZ, UP0 ;  /* 0x000000ff06067287 */ /* 0x000fc80008000000 */
[----:B------:R-:W-:Y:S01]  /*2520*/  ULEA UR6, UR6, UR4, 0x3 ;  /* 0x0000000406067291 */ /* 0x000fe2000f8e18ff */
[----:B------:R-:W-:-:S04]  /*2530*/  LOP3.LUT R2, R2, UR5, RZ, 0x3c, !PT ;  /* 0x0000000502027c12 */ /* 0x000fc8000f8e3cff */
[----:B------:R-:W-:Y:S01]  /*2540*/  SHF.L.U32 R2, R2, 0x1f, RZ ;  /* 0x0000001f02027819 */ /* 0x000fe200000006ff */
[----:B-1--4-:R-:W-:-:S07]  /*2550*/  IMAD.U32 R0, RZ, RZ, UR6 ;  /* 0x00000006ff007e24 */ /* 0x012fce000f8e00ff */
.L_x_40:
[----:B-1----:R1:W2:Y:S02]  /*2560*/  SYNCS.PHASECHK.TRANS64.TRYWAIT P0, [R0+URZ], R2 ;  /* 0x00000002000075a7 */ /* 0x0022a400080011ff */
[----:B--2---:R-:W-:Y:S05]  /*2570*/  @!P0 NANOSLEEP.SYNCS 0x989680 ;  /* 0x009896800000895d */ /* 0x004fea0003900000 */
[----:B------:R-:W2:Y:S02]  /*2580*/  @!P0 SYNCS.PHASECHK.TRANS64 P0, [R0+URZ], R2 ;  /* 0x00000002000085a7 */ /* 0x000ea400080010ff */
[----:B--2---:R-:W-:Y:S05]  /*2590*/  @P0 EXIT ;  /* 0x000000000000094d */ /* 0x004fea0003800000 */
[----:B------:R-:W-:Y:S05]  /*25a0*/  BRA `(.L_x_40) ;  /* 0xfffffffc00ec7947 */ /* 0x000fea000383ffff */
.L_x_17:
[----:B------:R-:W-:-:S04]  /*25b0*/  UISETP.NE.AND UP1, UPT, UR37, URZ, UPT ;  /* 0x000000ff2500728c */ /* 0x000fc8000bf25270 */
[----:B------:R-:W-:-:S09]  /*25c0*/  UISETP.NE.OR UP1, UPT, UR8, 0x1, UP1 ;  /* 0x000000010800788c */ /* 0x000fd20008f25670 */
[----:B------:R-:W-:Y:S05]  /*25d0*/  BRA.U UP1, `(.L_x_41) ;  /* 0x0000000501487547 */ /* 0x000fea000b800000 */
[----:B------:R-:W-:Y:S01]  /*25e0*/  ISETP.NE.AND P2, PT, R2, RZ, PT ;  /* 0x000000ff0200720c */ /* 0x000fe20003f45270 */
[----:B------:R-:W-:Y:S01]  /*25f0*/  IMAD.MOV.U32 R12, RZ, RZ, 0x1 ;  /* 0x00000001ff0c7424 */ /* 0x000fe200078e00ff */
[----:B------:R-:W-:Y:S02]  /*2600*/  CS2R R10, SRZ ;  /* 0x00000000000a7805 */ /* 0x000fe4000001ff00 */
[----:B------:R-:W-:Y:S01]  /*2610*/  CS2R R8, SRZ ;  /* 0x0000000000087805 */ /* 0x000fe2000001ff00 */
[----:B------:R-:W-:Y:S01]  /*2620*/  UMOV UR4, 0x400 ;  /* 0x0000040000047882 */ /* 0x000fe20000000000 */
[----:B------:R-:W-:Y:S01]  /*2630*/  UMOV UR6, URZ ;  /* 0x000000ff00067c82 */ /* 0x000fe20008000000 */
[----:B------:R-:W-:-:S12]  /*2640*/  ULEA UR37, UR37, UR4, 0x18 ;  /* 0x0000000425257291 */ /* 0x000fd8000f8ec0ff */
.L_x_45:
[----:B------:R-:W-:Y:S02]  /*2650*/  LEA R0, R8, UR37, 0x3 ;  /* 0x0000002508007c11 */ /* 0x000fe4000f8e18ff */
[----:B------:R-:W-:-:S03]  /*2660*/  SHF.L.U32 R4, R9, 0x1f, RZ ;  /* 0x0000001f09047819 */ /* 0x000fc600000006ff */
[----:B------:R-:W-:Y:S01]  /*2670*/  VIADD R5, R0, 0x110 ;  /* 0x0000011000057836 */ /* 0x000fe20000000000 */
[----:B------:R-:W1:Y:S02]  /*2680*/  SYNCS.PHASECHK.TRANS64.TRYWAIT P0, [R0+URZ+0x100], R4 ;  /* 0x00010004000075a7 */ /* 0x000e6400080011ff */
[----:B-1----:R-:W-:Y:S05]  /*2690*/  @!P0 BRA `(.L_x_42) ;  /* 0x0000006800288947 */ /* 0x002fea0003800000 */
.L_x_144:
[----:B------:R-:W-:Y:S01]  /*26a0*/  ULEA UR5, UR6, UR37, 0x3 ;  /* 0x0000002506057291 */ /* 0x000fe2000f8e18ff */
[----:B-1----:R-:W-:Y:S01]  /*26b0*/  PRMT R0, RZ, 0x654, R5 ;  /* 0x00000654ff007816 */ /* 0x002fe20000000005 */
[----:B------:R-:W-:Y:S01]  /*26c0*/  @!P2 IMAD.MOV.U32 R4, RZ, RZ, 0x10 ;  /* 0x00000010ff04a424 */ /* 0x000fe200078e00ff */
[----:B------:R-:W-:Y:S01]  /*26d0*/  SHF.L.U32 R5, R12, 0x1f, RZ ;  /* 0x0000001f0c057819 */ /* 0x000fe200000006ff */
[----:B------:R-:W-:Y:S01]  /*26e0*/  UIADD3 UR4, UPT, UPT, UR5, 0xa0, URZ ;  /* 0x000000a005047890 */ /* 0x000fe2000fffe0ff */
[----:B------:R1:W-:Y:S05]  /*26f0*/  SYNCS.ARRIVE.TRANS64.RED.A1T0 RZ, [R0+URZ], RZ ;  /* 0x000000ff00ff79a7 */ /* 0x0003ea00081004ff */
[----:B------:R-:W-:Y:S01]  /*2700*/  IMAD.U32 R6, RZ, RZ, UR4 ;  /* 0x00000004ff067e24 */ /* 0x000fe2000f8e00ff */
[----:B------:R-:W2:Y:S04]  /*2710*/  SYNCS.PHASECHK.TRANS64.TRYWAIT P0, [UR5+0xb0], R5 ;  /* 0x0000b005ff0075a7 */ /* 0x000ea80008001105 */
[----:B------:R-:W-:Y:S01]  /*2720*/  PRMT R6, R2, 0x654, R6 ;  /* 0x0000065402067816 */ /* 0x000fe20000000006 */
[----:B-12---:R-:W-:Y:S06]  /*2730*/  @!P0 BRA `(.L_x_43) ;  /* 0x0000006800148947 */ /* 0x006fec0003800000 */
.L_x_146:
[----:B------:R-:W-:Y:S01]  /*2740*/  ULEA UR4, UR6, UR37, 0x4 ;  /* 0x0000002506047291 */ /* 0x000fe2000f8e20ff */
[----:B------:R-:W-:Y:S01]  /*2750*/  SEL R3, R6, R3, !P2 ;  /* 0x0000000306037207 */ /* 0x000fe20005000000 */
[----:B------:R-:W-:Y:S01]  /*2760*/  UIADD3 UR5, UPT, UPT, UR5, 0xa0, URZ ;  /* 0x000000a005057890 */ /* 0x000fe2000fffe0ff */
[----:B-1----:R-:W-:Y:S01]  /*2770*/  LEA R0, R11, UR37, 0x3 ;  /* 0x000000250b007c11 */ /* 0x002fe2000f8e18ff */
[----:B------:R-:W-:Y:S01]  /*2780*/  UIADD3 UR4, UPT, UPT, UR4, 0x130, URZ ;  /* 0x0000013004047890 */ /* 0x000fe2000fffe0ff */
[----:B------:R1:W-:Y:S01]  /*2790*/  @!P2 SYNCS.ARRIVE.TRANS64.RED RZ, [R3+URZ], R4 ;  /* 0x0000000403ffa9a7 */ /* 0x0003e200080004ff */
[----:B------:R-:W-:Y:S01]  /*27a0*/  UIADD3 UR6, UPT, UPT, UR6, 0x1, URZ ;  /* 0x0000000106067890 */ /* 0x000fe2000fffe0ff */
[----:B------:R-:W-:-:S03]  /*27b0*/  VIADD R8, R8, 0x1 ;  /* 0x0000000108087836 */ /* 0x000fc60000000000 */
[----:B------:R-:W-:Y:S02]  /*27c0*/  UISETP.NE.AND UP0, UPT, UR6, 0x2, UPT ;  /* 0x000000020600788c */ /* 0x000fe4000bf05270 */
[----:B------:R-:W-:Y:S01]  /*27d0*/  ISETP.NE.AND P0, PT, R8, 0x2, PT ;  /* 0x000000020800780c */ /* 0x000fe20003f05270 */
[----:B------:R-:W-:Y:S06]  /*27e0*/  UGETNEXTWORKID.BROADCAST [UR4], [UR5] ;  /* 0x00000000040073ca */ /* 0x000fec0008000100 */
[----:B------:R-:W-:Y:S02]  /*27f0*/  USEL UR4, URZ, 0x1, UP0 ;  /* 0x00000001ff047887 */ /* 0x000fe40008000000 */
[----:B------:R-:W-:-:S04]  /*2800*/  USEL UR6, UR6, URZ, UP0 ;  /* 0x000000ff06067287 */ /* 0x000fc80008000000 */
[----:B------:R-:W-:Y:S02]  /*2810*/  LOP3.LUT R12, R12, UR4, RZ, 0x3c, !PT ;  /* 0x000000040c0c7c12 */ /* 0x000fe4000f8e3cff */
[----:B-1----:R-:W-:-:S04]  /*2820*/  SHF.L.U32 R4, R10, 0x1f, RZ ;  /* 0x0000001f0a047819 */ /* 0x002fc800000006ff */
[----:B------:R-:W1:Y:S02]  /*2830*/  SYNCS.PHASECHK.TRANS64.TRYWAIT P1, [R0+URZ+0xa0], R4 ;  /* 0x0000a004000075a7 */ /* 0x000e6400080211ff */
[----:B-1----:R-:W-:Y:S05]  /*2840*/  @!P1 BRA `(.L_x_44) ;  /* 0x0000006400e89947 */ /* 0x002fea0003800000 */
.L_x_147:
[C---:B-1----:R-:W-:Y:S01]  /*2850*/  LEA R4, R11.reuse, UR37, 0x4 ;  /* 0x000000250b047c11 */ /* 0x042fe2000f8e20ff */
[----:B------:R-:W-:Y:S01]  /*2860*/  VIADD R0, R0, 0xb0 ;  /* 0x000000b000007836 */ /* 0x000fe20000000000 */
[----:B------:R-:W-:Y:S01]  /*2870*/  SEL R8, R8, RZ, P0 ;  /* 0x000000ff08087207 */ /* 0x000fe20000000000 */
[----:B------:R-:W-:-:S03]  /*2880*/  VIADD R11, R11, 0x1 ;  /* 0x000000010b0b7836 */ /* 0x000fc60000000000 */
[----:B------:R-:W1:Y:S01]  /*2890*/  LDS.128 R4, [R4+0x130] ;  /* 0x0001300004047984 */ /* 0x000e620000000c00 */
[----:B------:R-:W-:Y:S02]  /*28a0*/  PRMT R0, RZ, 0x654, R0 ;  /* 0x00000654ff007816 */ /* 0x000fe40000000000 */
[C---:B------:R-:W-:Y:S01]  /*28b0*/  ISETP.NE.AND P1, PT, R11.reuse, 0x2, PT ;  /* 0x000000020b00780c */ /* 0x040fe20003f25270 */
[----:B------:R-:W-:Y:S01]  /*28c0*/  @!PT LDS RZ, [RZ] ;  /* 0x00000000fffff984 */ /* 0x000fe20000000800 */
[----:B------:R-:W-:Y:S01]  /*28d0*/  @!PT LDS RZ, [RZ] ;  /* 0x00000000fffff984 */ /* 0x000fe20000000800 */
[----:B------:R-:W-:Y:S01]  /*28e0*/  @!PT LDS RZ, [RZ] ;  /* 0x00000000fffff984 */ /* 0x000fe20000000800 */
[----:B------:R-:W-:Y:S01]  /*28f0*/  @!PT LDS RZ, [RZ] ;  /* 0x00000000fffff984 */ /* 0x000fe20000000800 */
[----:B------:R2:W-:Y:S06]  /*2900*/  MEMBAR.ALL.CTA ;  /* 0x0000000000007992 */ /* 0x0005ec0000008000 */
[----:B--2---:R-:W2:Y:S01]  /*2910*/  FENCE.VIEW.ASYNC.S ;  /* 0x00000000000073c6 */ /* 0x004ea20000000000 */
[----:B------:R-:W-:Y:S01]  /*2920*/  SEL R11, R11, RZ, P1 ;  /* 0x000000ff0b0b7207 */ /* 0x000fe20000800000 */
[----:B--2---:R2:W-:Y:S01]  /*2930*/  SYNCS.ARRIVE.TRANS64.RED.A1T0 RZ, [R0+URZ], RZ ;  /* 0x000000ff00ff79a7 */ /* 0x0045e200081004ff */
[----:B-1----:R-:W-:-:S02]  /*2940*/  LOP3.LUT P3, RZ, R6, 0x1, RZ, 0xc0, !PT ;  /* 0x0000000106ff7812 */ /* 0x002fc4000786c0ff */
[----:B------:R-:W-:-:S04]  /*2950*/  SEL R4, RZ, 0x1, P1 ;  /* 0x00000001ff047807 */ /* 0x000fc80000800000 */
[----:B------:R-:W-:Y:S02]  /*2960*/  LOP3.LUT R10, R10, R4, RZ, 0x3c, !PT ;  /* 0x000000040a0a7212 */ /* 0x000fe400078e3cff */
[----:B--2---:R-:W-:-:S04]  /*2970*/  SEL R0, RZ, 0x1, P0 ;  /* 0x00000001ff007807 */ /* 0x004fc80000000000 */
[----:B------:R-:W-:Y:S01]  /*2980*/  LOP3.LUT R9, R9, R0, RZ, 0x3c, !PT ;  /* 0x0000000009097212 */ /* 0x000fe200078e3cff */
[----:B------:R-:W-:Y:S06]  /*2990*/  @P3 BRA `(.L_x_45) ;  /* 0xfffffffc002c3947 */ /* 0x000fec000383ffff */
[----:B------:R-:W-:Y:S01]  /*29a0*/  ULEA UR5, UR6, UR37, 0x3 ;  /* 0x0000002506057291 */ /* 0x000fe2000f8e18ff */
[----:B------:R-:W-:-:S08]  /*29b0*/  SHF.L.U32 R2, R12, 0x1f, RZ ;  /* 0x0000001f0c027819 */ /* 0x000fd000000006ff */
[----:B------:R-:W1:Y:S02]  /*29c0*/  SYNCS.PHASECHK.TRANS64 P0, [UR5+0xb0], R2 ;  /* 0x0000b002ff0075a7 */ /* 0x000e640008001005 */
[----:B-1----:R-:W-:Y:S05]  /*29d0*/  @P0 BRA `(.L_x_46) ;  /* 0x0000000000080947 */ /* 0x002fea0003800000 */
[----:B------:R-:W1:Y:S02]  /*29e0*/  SYNCS.PHASECHK.TRANS64.TRYWAIT P0, [UR5+0xb0], R2 ;  /* 0x0000b002ff0075a7 */ /* 0x000e640008001105 */
[----:B-1----:R-:W-:Y:S05]  /*29f0*/  @!P0 BRA `(.L_x_47) ;  /* 0x0000006400908947 */ /* 0x002fea0003800000 */
.L_x_46:
[----:B------:R-:W-:-:S04]  /*2a00*/  UIADD3 UR4, UPT, UPT, UR6, 0x1, URZ ;  /* 0x0000000106047890 */ /* 0x000fc8000fffe0ff */
[----:B------:R-:W-:-:S04]  /*2a10*/  UISETP.NE.AND UP0, UPT, UR4, 0x2, UPT ;  /* 0x000000020400788c */ /* 0x000fc8000bf05270 */
[----:B------:R-:W-:Y:S02]  /*2a20*/  USEL UR7, URZ, 0x1, UP0 ;  /* 0x00000001ff077887 */ /* 0x000fe40008000000 */
[----:B------:R-:W-:-:S04]  /*2a30*/  USEL UR4, UR4, URZ, UP0 ;  /* 0x000000ff04047287 */ /* 0x000fc80008000000 */
[----:B------:R-:W-:Y:S01]  /*2a40*/  ULEA UR4, UR4, UR37, 0x3 ;  /* 0x0000002504047291 */ /* 0x000fe2000f8e18ff */
[----:B-1----:R-:W-:-:S04]  /*2a50*/  LOP3.LUT R2, R12, UR7, RZ, 0x3c, !PT ;  /* 0x000000070c027c12 */ /* 0x002fc8000f8e3cff */
[----:B------:R-:W-:-:S04]  /*2a60*/  SHF.L.U32 R0, R2, 0x1f, RZ ;  /* 0x0000001f02007819 */ /* 0x000fc800000006ff */
[----:B------:R-:W1:Y:S02]  /*2a70*/  SYNCS.PHASECHK.TRANS64 P0, [UR4+0xb0], R0 ;  /* 0x0000b000ff0075a7 */ /* 0x000e640008001004 */
[----:B-1----:R-:W-:Y:S05]  /*2a80*/  @P0 EXIT ;  /* 0x000000000000094d */ /* 0x002fea0003800000 */
[----:B------:R-:W-:Y:S02]  /*2a90*/  SHF.L.U32 R2, R2, 0x1f, RZ ;  /* 0x0000001f02027819 */ /* 0x000fe400000006ff */
[----:B------:R-:W-:-:S07]  /*2aa0*/  MOV R0, UR4 ;  /* 0x0000000400007c02 */ /* 0x000fce0008000f00 */
.L_x_48:
[----:B-1----:R1:W2:Y:S02]  /*2ab0*/  SYNCS.PHASECHK.TRANS64.TRYWAIT P0, [R0+URZ+0xb0], R2 ;  /* 0x0000b002000075a7 */ /* 0x0022a400080011ff */
[----:B--2---:R-:W-:Y:S05]  /*2ac0*/  @!P0 NANOSLEEP.SYNCS 0x989680 ;  /* 0x009896800000895d */ /* 0x004fea0003900000 */
[----:B------:R-:W2:Y:S02]  /*2ad0*/  @!P0 SYNCS.PHASECHK.TRANS64 P0, [R0+URZ+0xb0], R2 ;  /* 0x0000b002000085a7 */ /* 0x000ea400080010ff */
[----:B--2---:R-:W-:Y:S05]  /*2ae0*/  @P0 EXIT ;  /* 0x000000000000094d */ /* 0x004fea0003800000 */
[----:B------:R-:W-:Y:S05]  /*2af0*/  BRA `(.L_x_48) ;  /* 0xfffffffc00ec7947 */ /* 0x000fea000383ffff */
.L_x_41:
[----:B------:R-:W-:-:S09]  /*2b00*/  UISETP.NE.AND UP1, UPT, UR8, URZ, UPT ;  /* 0x000000ff0800728c */ /* 0x000fd2000bf25270 */
[----:B------:R-:W-:Y:S05]  /*2b10*/  BRA.U UP1, `(.L_x_49) ;  /* 0x0000000d017c7547 */ /* 0x000fea000b800000 */
[----:B------:R-:W-:Y:S01]  /*2b20*/  UMOV UR4, 0x40 ;  /* 0x0000004000047882 */ /* 0x000fe20000000000 */
[----:B------:R-:W-:Y:S01]  /*2b30*/  NOP ;  /* 0x0000000000007918 */ /* 0x000fe20000000000 */
[----:B------:R-:W-:Y:S01]  /*2b40*/  ULEA UR4, UR37, UR4, 0x18 ;  /* 0x0000000425047291 */ /* 0x000fe2000f8ec0ff */
[----:B------:R-:W-:Y:S02]  /*2b50*/  UMOV UR5, 0x400 ;  /* 0x0000040000057882 */ /* 0x000fe40000000000 */
[----:B------:R-:W-:-:S06]  /*2b60*/  ULEA UR37, UR37, UR5, 0x18 ;  /* 0x0000000525257291 */ /* 0x000fcc000f8ec0ff */
[----:B------:R-:W1:Y:S02]  /*2b70*/  LDS.U8 R0, [UR4+0x1c] ;  /* 0x00001c04ff007984 */ /* 0x000e640008000000 */
[----:B-1----:R-:W-:-:S13]  /*2b80*/  ISETP.NE.AND P0, PT, R0, RZ, PT ;  /* 0x000000ff0000720c */ /* 0x002fda0003f05270 */
[----:B------:R-:W-:Y:S05]  /*2b90*/  @P0 BRA `(.L_x_50) ;  /* 0x0000000000580947 */ /* 0x000fea0003800000 */
[----:B------:R-:W-:-:S13]  /*2ba0*/  ELECT P0, URZ, PT ;  /* 0x0000000000ff782f */ /* 0x000fda0003800000 */
[----:B------:R-:W-:Y:S05]  /*2bb0*/  @!P0 BRA `(.L_x_51) ;  /* 0x0000000000608947 */ /* 0x000fea0003800000 */
[----:B------:R-:W-:Y:S01]  /*2bc0*/  UMOV UR5, 0x10 ;  /* 0x0000001000057882 */ /* 0x000fe20000000000 */
[----:B------:R-:W-:Y:S01]  /*2bd0*/  HFMA2 R0, -RZ, RZ, 0, 5.9604644775390625e-08 ;  /* 0x00000001ff007431 */ /* 0x000fe200000001ff */
[----:B------:R-:W-:-:S03]  /*2be0*/  MOV R2, 0xffff ;  /* 0x0000ffff00027802 */ /* 0x000fc60000000f00 */
[----:B------:R-:W-:Y:S04]  /*2bf0*/  DEPBAR.LE SB1, 0x36 ;  /* 0x00009d800000791a */ /* 0x000fe80000000000 */
[----:B------:R-:W1:Y:S02]  /*2c00*/  UTCATOMSWS.FIND_AND_SET.ALIGN UP0, UR5, UR5 ;  /* 0x00000005000575e3 */ /* 0x000e640008000800 */
[----:B-1----:R-:W-:Y:S01]  /*2c10*/  MOV R3, UR5 ;  /* 0x0000000500037c02 */ /* 0x002fe20008000f00 */
[----:B------:R-:W-:Y:S06]  /*2c20*/  BRA.U UP0, `(.L_x_52) ;  /* 0x0000000100187547 */ /* 0x000fec000b800000 */
.L_x_53:
[----:B------:R-:W-:Y:S05]  /*2c30*/  NANOSLEEP 0x64 ;  /* 0x000000640000795d */ /* 0x000fea0003800000 */
[----:B------:R-:W-:-:S05]  /*2c40*/  UMOV UR5, 0x10 ;  /* 0x0000001000057882 */ /* 0x000fca0000000000 */
[----:B------:R-:W-:Y:S04]  /*2c50*/  DEPBAR.LE SB1, 0x36 ;  /* 0x00009d800000791a */ /* 0x000fe80000000000 */
[----:B------:R-:W1:Y:S02]  /*2c60*/  UTCATOMSWS.FIND_AND_SET.ALIGN UP0, UR5, UR5 ;  /* 0x00000005000575e3 */ /* 0x000e640008000800 */
[----:B-1----:R-:W-:Y:S01]  /*2c70*/  MOV R3, UR5 ;  /* 0x0000000500037c02 */ /* 0x002fe20008000f00 */
[----:B------:R-:W-:Y:S05]  /*2c80*/  BRA.U !UP0, `(.L_x_53) ;  /* 0xfffffffd08e87547 */ /* 0x000fea000b83ffff */
.L_x_52:
[-C--:B------:R-:W-:Y:S02]  /*2c90*/  SHF.L.U32 R2, R2, R3.reuse, RZ ;  /* 0x0000000302027219 */ /* 0x080fe400000006ff */
[----:B------:R-:W-:Y:S01]  /*2ca0*/  SHF.L.U32 R0, R0, R3, RZ ;  /* 0x0000000300007219 */ /* 0x000fe200000006ff */
[----:B------:R-:W-:Y:S02]  /*2cb0*/  IMAD.SHL.U32 R3, R3, 0x20, RZ ;  /* 0x0000002003037824 */ /* 0x000fe400078e00ff */
[----:B------:R1:W-:Y:S04]  /*2cc0*/  ATOMS.OR RZ, [UR4+0x14], R2 ;  /* 0x00001402ffff798c */ /* 0x0003e8000b000004 */
[----:B------:R1:W-:Y:S04]  /*2cd0*/  ATOMS.OR RZ, [UR4+0x18], R0 ;  /* 0x00001800ffff798c */ /* 0x0003e8000b000004 */
[----:B------:R1:W-:Y:S01]  /*2ce0*/  STS [UR37+0x150], R3 ;  /* 0x00015003ff007988 */ /* 0x0003e20008000825 */
[----:B------:R-:W-:Y:S05]  /*2cf0*/  BRA `(.L_x_51) ;  /* 0x0000000000107947 */ /* 0x000fea0003800000 */
.L_x_50:
[----:B------:R-:W-:Y:S02]  /*2d00*/  MOV R0, 0xffffffff ;  /* 0xffffffff00007802 */ /* 0x000fe40000000f00 */
[----:B------:R-:W-:-:S03]  /*2d10*/  MOV R2, 0x2d40 ;  /* 0x00002d4000027802 */ /* 0x000fc60000000f00 */
[----:B------:R1:W-:Y:S04]  /*2d20*/  STS [UR37+0x150], R0 ;  /* 0x00015000ff007988 */ /* 0x0003e80008000825 */
[----:B-1-3-5:R-:W-:Y:S05]  /*2d30*/  CALL.REL.NOINC `($__internal_1_$__cuda_sm10x_tcgen05_guardrail_trap_phase_invalid_during_alloc) ;  /* 0x0000006800d87944 */ /* 0x02afea0003c00000 */
.L_x_51:
[----:B------:R-:W-:Y:S05]  /*2d40*/  WARPSYNC.ALL ;  /* 0x0000000000007948 */ /* 0x000fea0003800000 */
[----:B------:R-:W2:Y:S01]  /*2d50*/  S2UR UR6, SR_CgaCtaId ;  /* 0x00000000000679c3 */ /* 0x000ea20000008800 */
[----:B------:R-:W-:Y:S01]  /*2d60*/  UMOV UR4, 0x400 ;  /* 0x0000040000047882 */ /* 0x000fe20000000000 */
[----:B------:R-:W-:-:S06]  /*2d70*/  NOP ;  /* 0x0000000000007918 */ /* 0x000fcc0000000000 */
[----:B------:R-:W-:Y:S06]  /*2d80*/  BAR.ARV 0x6, 0xa0 ;  /* 0x0182800000007b1d */ /* 0x000fec0000002000 */
[----:B------:R-:W4:Y:S01]  /*2d90*/  LDCU UR7, c[0x0][0x38c] ;  /* 0x00007180ff0777ac */ /* 0x000f220008000800 */
[----:B------:R-:W-:Y:S01]  /*2da0*/  IMAD.MOV.U32 R11, RZ, RZ, 0x1 ;  /* 0x00000001ff0b7424 */ /* 0x000fe200078e00ff */
[----:B------:R-:W-:Y:S01]  /*2db0*/  CS2R R8, SRZ ;  /* 0x0000000000087805 */ /* 0x000fe2000001ff00 */
[----:B------:R-:W-:Y:S01]  /*2dc0*/  IMAD.MOV.U32 R10, RZ, RZ, RZ ;  /* 0x000000ffff0a7224 */ /* 0x000fe200078e00ff */
[----:B------:R-:W-:Y:S01]  /*2dd0*/  UMOV UR18, URZ ;  /* 0x000000ff00127c82 */ /* 0x000fe20008000000 */
[----:B------:R-:W-:Y:S01]  /*2de0*/  UMOV UR17, URZ ;  /* 0x000000ff00117c82 */ /* 0x000fe20008000000 */
[----:B------:R-:W-:Y:S01]  /*2df0*/  UMOV UR22, 0x0 ;  /* 0x0000000000167882 */ /* 0x000fe20000000000 */
[----:B------:R-:W-:Y:S01]  /*2e00*/  UMOV UR23, 0x8200010 ;  /* 0x0820001000177882 */ /* 0x000fe20000000000 */
[----:B------:R-:W-:Y:S01]  /*2e10*/  UMOV UR20, 0x0 ;  /* 0x0000000000147882 */ /* 0x000fe20000000000 */
[----:B------:R-:W-:Y:S01]  /*2e20*/  UMOV UR21, 0x8200010 ;  /* 0x0820001000157882 */ /* 0x000fe20000000000 */
[----:B--2---:R-:W-:Y:S01]  /*2e30*/  ULEA UR6, UR6, UR4, 0x18 ;  /* 0x0000000406067291 */ /* 0x004fe2000f8ec0ff */
[----:B------:R-:W2:Y:S03]  /*2e40*/  LDCU UR4, c[0x0][0x38c] ;  /* 0x00007180ff0477ac */ /* 0x000ea60008000800 */
[----:B------:R-:W-:-:S02]  /*2e50*/  UIADD3 UR11, UPT, UPT, UR6, 0x8400, URZ ;  /* 0x00008400060b7890 */ /* 0x000fc4000fffe0ff */
[----:B----4-:R-:W-:-:S03]  /*2e60*/  UIADD3 UR7, UPT, UPT, UR7, 0x1f, URZ ;  /* 0x0000001f07077890 */ /* 0x010fc6000fffe0ff */
[----:B-1----:R-:W1:Y:S01]  /*2e70*/  LDS R0, [UR6+0x150] ;  /* 0x00015006ff007984 */ /* 0x002e620008000800 */
[----:B------:R-:W-:Y:S02]  /*2e80*/  UIADD3 UR12, UPT, UPT, UR6, 0x12400, URZ ;  /* 0x00012400060c7890 */ /* 0x000fe4000fffe0ff */
[----:B------:R-:W-:Y:S02]  /*2e90*/  USHF.R.S32.HI UR5, URZ, 0x1f, UR7 ;  /* 0x0000001fff057899 */ /* 0x000fe40008011407 */
[----:B------:R-:W-:Y:S02]  /*2ea0*/  USHF.R.U32.HI UR11, URZ, 0x4, UR11 ;  /* 0x00000004ff0b7899 */ /* 0x000fe4000801160b */
[----:B------:R-:W-:Y:S02]  /*2eb0*/  ULEA.HI UR5, UR5, UR7, URZ, 0x5 ;  /* 0x0000000705057291 */ /* 0x000fe4000f8f28ff */
[----:B------:R-:W-:Y:S02]  /*2ec0*/  USHF.R.U32.HI UR12, URZ, 0x4, UR12 ;  /* 0x00000004ff0c7899 */ /* 0x000fe4000801160c */
[----:B------:R-:W-:-:S02]  /*2ed0*/  USHF.R.S32.HI UR5, URZ, 0x5, UR5 ;  /* 0x00000005ff057899 */ /* 0x000fc40008011405 */
[----:B------:R-:W-:Y:S02]  /*2ee0*/  ULOP3.LUT UR11, UR11, 0x3fff, URZ, 0xc0, !UPT ;  /* 0x00003fff0b0b7892 */ /* 0x000fe4000f8ec0ff */
[----:B------:R-:W-:Y:S02]  /*2ef0*/  UISETP.LT.AND UP0, UPT, UR5, 0x1, UPT ;  /* 0x000000010500788c */ /* 0x000fe4000bf01270 */
[----:B------:R-:W-:Y:S02]  /*2f00*/  ULOP3.LUT UR12, UR12, 0x3fff, URZ, 0xc0, !UPT ;  /* 0x00003fff0c0c7892 */ /* 0x000fe4000f8ec0ff */
[----:B------:R-:W-:Y:S02]  /*2f10*/  USEL UR10, UR5, 0x1, !UP0 ;  /* 0x00000001050a7887 */ /* 0x000fe4000c000000 */
[----:B------:R-:W-:Y:S02]  /*2f20*/  ULOP3.LUT UR11, UR11, 0x10000, URZ, 0xfc, !UPT ;  /* 0x000100000b0b7892 */ /* 0x000fe4000f8efcff */
[----:B------:R-:W-:-:S02]  /*2f30*/  ULOP3.LUT UR12, UR12, 0x10000, URZ, 0xfc, !UPT ;  /* 0x000100000c0c7892 */ /* 0x000fc4000f8efcff */
[----:B------:R-:W-:Y:S02]  /*2f40*/  UIADD3 UR10, UPT, UPT, -UR10, URZ, URZ ;  /* 0x000000ff0a0a7290 */ /* 0x000fe4000fffe1ff */
[----:B--2---:R-:W-:Y:S01]  /*2f50*/  UISETP.GE.AND UP3, UPT, UR4, 0x1, UPT ;  /* 0x000000010400788c */ /* 0x004fe2000bf66270 */
[----:B-1----:R-:W-:-:S15]  /*2f60*/  R2UR UR19, R0 ;  /* 0x00000000001372ca */ /* 0x002fde00000e0000 */
.L_x_60:
[----:B------:R-:W-:Y:S02]  /*2f70*/  LEA R0, R10, UR6, 0x3 ;  /* 0x000000060a007c11 */ /* 0x000fe4000f8e18ff */
[----:B------:R-:W-:Y:S02]  /*2f80*/  SHF.L.U32 R2, R9, 0x1f, RZ ;  /* 0x0000001f09027819 */ /* 0x000fe400000006ff */
[----:B------:R-:W-:Y:S01]  /*2f90*/  PLOP3.LUT P0, PT, PT, PT, UP3, 0x80, 0x8 ;  /* 0x000000000008781c */ /* 0x000fe20003f0f038 */
[----:B------:R-:W-:Y:S01]  /*2fa0*/  VIADD R3, R0, 0xb0 ;  /* 0x000000b000037836 */ /* 0x000fe20000000000 */
[----:B-1----:R-:W1:Y:S02]  /*2fb0*/  SYNCS.PHASECHK.TRANS64.TRYWAIT P1, [R0+URZ+0xa0], R2 ;  /* 0x0000a002000075a7 */ /* 0x002e6400080211ff */
[----:B-1--4-:R-:W-:Y:S09]  /*2fc0*/  @!P1 BRA `(.L_x_54) ;  /* 0x0000006000349947 */ /* 0x012ff20003800000 */
.L_x_149:
[----:B------:R-:W-:Y:S01]  /*2fd0*/  LEA R4, R10, UR6, 0x4 ;  /* 0x000000060a047c11 */ /* 0x000fe2000f8e20ff */
[----:B------:R-:W-:Y:S01]  /*2fe0*/  @UP3 ULEA UR4, UR17, UR6, 0x3 ;  /* 0x0000000611043291 */ /* 0x000fe2000f8e18ff */
[----:B------:R-:W-:Y:S01]  /*2ff0*/  PLOP3.LUT P2, PT, PT, PT, PT, 0x80, 0x8 ;  /* 0x000000000008781c */ /* 0x000fe20003f4f070 */
[----:B------:R-:W-:Y:S01]  /*3000*/  ULEA UR8, UR18, UR6, 0x3 ;  /* 0x0000000612087291 */ /* 0x000fe2000f8e18ff */
[----:B------:R-:W-:Y:S01]  /*3010*/  PRMT R3, RZ, 0x654, R3 ;  /* 0x00000654ff037816 */ /* 0x000fe20000000003 */
[----:B------:R-:W-:Y:S01]  /*3020*/  ULEA UR9, UR18, UR19, 0x7 ;  /* 0x0000001312097291 */ /* 0x000fe2000f8e38ff */
[----:B------:R-:W2:Y:S01]  /*3030*/  LDS.128 R4, [R4+0x130] ;  /* 0x0001300004047984 */ /* 0x000ea20000000c00 */
[----:B-1----:R-:W-:Y:S02]  /*3040*/  @P0 SHF.L.U32 R2, R8, 0x1f, RZ ;  /* 0x0000001f08020819 */ /* 0x002fe400000006ff */
[----:B------:R-:W-:Y:S01]  /*3050*/  SHF.L.U32 R0, R11, 0x1f, RZ ;  /* 0x0000001f0b007819 */ /* 0x000fe200000006ff */
[----:B------:R-:W-:Y:S01]  /*3060*/  @!PT LDS RZ, [RZ] ;  /* 0x00000000fffff984 */ /* 0x000fe20000000800 */
[----:B------:R-:W-:Y:S01]  /*3070*/  @!PT LDS RZ, [RZ] ;  /* 0x00000000fffff984 */ /* 0x000fe20000000800 */
[----:B------:R-:W-:Y:S01]  /*3080*/  @!PT LDS RZ, [RZ] ;  /* 0x00000000fffff984 */ /* 0x000fe20000000800 */
[----:B------:R-:W-:Y:S01]  /*3090*/  @!PT LDS RZ, [RZ] ;  /* 0x00000000fffff984 */ /* 0x000fe20000000800 */
[----:B------:R1:W-:Y:S06]  /*30a0*/  MEMBAR.ALL.CTA ;  /* 0x0000000000007992 */ /* 0x0003ec0000008000 */
[----:B-1----:R-:W1:Y:S02]  /*30b0*/  FENCE.VIEW.ASYNC.S ;  /* 0x00000000000073c6 */ /* 0x002e640000000000 */
[----:B-1----:R1:W-:Y:S01]  /*30c0*/  SYNCS.ARRIVE.TRANS64.RED.A1T0 RZ, [R3+URZ], RZ ;  /* 0x000000ff03ff79a7 */ /* 0x0023e200081004ff */
[----:B------:R1:W4:Y:S01]  /*30d0*/  @P0 SYNCS.PHASECHK.TRANS64.TRYWAIT P2, [UR4], R2 ;  /* 0x00000002ff0005a7 */ /* 0x0003220008041104 */
[----:B--2---:R-:W-:Y:S01]  /*30e0*/  LOP3.LUT P1, RZ, R6, 0x1, RZ, 0xc0, !PT ;  /* 0x0000000106ff7812 */ /* 0x004fe2000782c0ff */
[----:B------:R-:W2:Y:S02]  /*30f0*/  SYNCS.PHASECHK.TRANS64.TRYWAIT P0, [UR8+0xe0], R0 ;  /* 0x0000e000ff0075a7 */ /* 0x000ea40008001108 */
[----:B-12-4-:R-:W-:Y:S10]  /*3100*/  @!P0 BRA `(.L_x_55) ;  /* 0x0000005c00f88947 */ /* 0x016ff40003800000 */
.L_x_151:
[----:B------:R-:W-:Y:S01]  /*3110*/  IADD3 R10, PT, PT, R10, 0x1, RZ ;  /* 0x000000010a0a7810 */ /* 0x000fe20007ffe0ff */
[----:B------:R-:W-:Y:S06]  /*3120*/  BRA.U !UP3, `(.L_x_56) ;  /* 0x000000010b987547 */ /* 0x000fec000b800000 */
[----:B------:R-:W-:Y:S01]  /*3130*/  UPLOP3.LUT UP4, UPT, UPT, UPT, UPT, 0x40, 0x4 ;  /* 0x000000000004789c */ /* 0x000fe20003f8e870 */
[----:B------:R-:W-:Y:S01]  /*3140*/  UMOV UR16, UR10 ;  /* 0x0000000a00107c82 */ /* 0x000fe20008000000 */
[----:B------:R-:W-:Y:S01]  /*3150*/  UMOV UR15, UR5 ;  /* 0x00000005000f7c82 */ /* 0x000fe20008000000 */
[----:B------:R-:W-:-:S08]  /*3160*/  UMOV UR14, UR17 ;  /* 0x00000011000e7c82 */ /* 0x000fd00008000000 */
.L_x_59:
[----:B------:R-:W-:Y:S02]  /*3170*/  UIADD3 UR16, UPT, UPT, UR16, 0x1, URZ ;  /* 0x0000000110107890 */ /* 0x000fe4000fffe0ff */
[----:B--2---:R-:W-:Y:S02]  /*3180*/  ULEA UR7, UR14, UR6, 0x3 ;  /* 0x000000060e077291 */ /* 0x004fe4000f8e18ff */
[----:B------:R-:W-:Y:S01]  /*3190*/  UISETP.NE.AND UP0, UPT, UR16, URZ, UPT ;  /* 0x000000ff1000728c */ /* 0x000fe2000bf05270 */
[----:B----4-:R-:W-:Y:S10]  /*31a0*/  @P2 BRA `(.L_x_57) ;  /* 0x00000000000c2947 */ /* 0x010ff40003800000 */
[----:B-1----:R-:W-:Y:S04]  /*31b0*/  SHF.L.U32 R2, R8, 0x1f, RZ ;  /* 0x0000001f08027819 */ /* 0x002fe800000006ff */
[----:B------:R-:W1:Y:S02]  /*31c0*/  SYNCS.PHASECHK.TRANS64.TRYWAIT P0, [UR7], R2 ;  /* 0x00000002ff0075a7 */ /* 0x000e640008001107 */
[----:B-1----:R-:W-:Y:S05]  /*31d0*/  @!P0 BRA `(.L_x_58) ;  /* 0x0000005c00dc8947 */ /* 0x002fea0003800000 */
.L_x_57:
[----:B------:R-:W-:Y:S01]  /*31e0*/  UISETP.NE.AND UP1, UPT, UR15, 0x1, UPT ;  /* 0x000000010f00788c */ /* 0x000fe2000bf25270 */
[----:B------:R-:W-:Y:S01]  /*31f0*/  PLOP3.LUT P2, PT, PT, PT, PT, 0x80, 0x8 ;  /* 0x000000000008781c */ /* 0x000fe20003f4f070 */
[----:B------:R-:W-:Y:S02]  /*3200*/  UIADD3 UR17, UPT, UPT, UR14, 0x1, URZ ;  /* 0x000000010e117890 */ /* 0x000fe4000fffe0ff */
[----:B------:R-:W-:Y:S02]  /*3210*/  ULEA UR24, UR14, UR12, 0x9 ;  /* 0x0000000c0e187291 */ /* 0x000fe4000f8e48ff */
[----:B------:R-:W-:Y:S01]  /*3220*/  UISETP.NE.AND UP2, UPT, UR17, 0x5, UPT ;  /* 0x000000051100788c */ /* 0x000fe2000bf45270 */
[----:B------:R-:W-:Y:S01]  /*3230*/  PLOP3.LUT P0, PT, PT, PT, UP1, 0x80, 0x8 ;  /* 0x000000000008781c */ /* 0x000fe20003f0f018 */
[----:B------:R-:W-:Y:S02]  /*3240*/  ULEA UR26, UR14, UR11, 0x9 ;  /* 0x0000000b0e1a7291 */ /* 0x000fe4000f8e48ff */
[----:B------:R-:W-:Y:S02]  /*3250*/  USEL UR13, URZ, 0x1, UP2 ;  /* 0x00000001ff0d7887 */ /* 0x000fe40009000000 */
[----:B------:R-:W-:Y:S02]  /*3260*/  USEL UR17, UR17, URZ, UP2 ;  /* 0x000000ff11117287 */ /* 0x000fe40009000000 */
[----:B------:R-:W-:Y:S02]  /*3270*/  UIADD3 UR30, UPT, UPT, UR24, 0x2, URZ ;  /* 0x00000002181e7890 */ /* 0x000fe4000fffe0ff */
[----:B------:R-:W-:Y:S01]  /*3280*/  @UP1 ULEA UR4, UR17, UR6, 0x3 ;  /* 0x0000000611041291 */ /* 0x000fe2000f8e18ff */
[----:B------:R-:W-:Y:S01]  /*3290*/  LOP3.LUT R8, R8, UR13, RZ, 0x3c, !PT ;  /* 0x0000000d08087c12 */ /* 0x000fe2000f8e3cff */
[----:B------:R-:W-:Y:S02]  /*32a0*/  UIADD3 UR28, UPT, UPT, UR26, 0x2, URZ ;  /* 0x000000021a1c7890 */ /* 0x000fe4000fffe0ff */
[----:B------:R-:W-:Y:S01]  /*32b0*/  UIADD3 UR7, UPT, UPT, UR7, 0x28, URZ ;  /* 0x0000002807077890 */ /* 0x000fe2000fffe0ff */
[----:B-1----:R-:W-:Y:S01]  /*32c0*/  @P0 SHF.L.U32 R0, R8, 0x1f, RZ ;  /* 0x0000001f08000819 */ /* 0x002fe200000006ff */
[----:B------:R-:W-:Y:S01]  /*32d0*/  UMOV UR25, 0x80004020 ;  /* 0x8000402000197882 */ /* 0x000fe20000000000 */
[----:B------:R-:W-:Y:S01]  /*32e0*/  UMOV UR27, 0x80004020 ;  /* 0x80004020001b7882 */ /* 0x000fe20000000000 */
[----:B------:R-:W-:Y:S01]  /*32f0*/  UMOV UR31, 0x80004020 ;  /* 0x80004020001f7882 */ /* 0x000fe20000000000 */
[----:B------:R2:W4:Y:S01]  /*3300*/  @P0 SYNCS.PHASECHK.TRANS64.TRYWAIT P2, [UR4], R0 ;  /* 0x00000000ff0005a7 */ /* 0x0005220008041104 */
[----:B------:R-:W-:Y:S01]  /*3310*/  UIADD3 UR15, UPT, UPT, UR15, -0x1, URZ ;  /* 0xffffffff0f0f7890 */ /* 0x000fe2000fffe0ff */
[----:B------:R2:W-:Y:S01]  /*3320*/  UTCHMMA gdesc[UR26], gdesc[UR24], tmem[UR9], tmem[UR22], idesc[UR23], UP4 ;  /* 0x00ff16181a0075ea */ /* 0x0005e2000a000009 */
[----:B------:R-:W-:Y:S01]  /*3330*/  UPLOP3.LUT UP4, UPT, UPT, UPT, UPT, 0x80, 0x8 ;  /* 0x000000000008789c */ /* 0x000fe20003f8f070 */
[----:B------:R-:W-:Y:S01]  /*3340*/  UMOV UR29, 0x80004020 ;  /* 0x80004020001d7882 */ /* 0x000fe20000000000 */
[----:B------:R-:W-:Y:S01]  /*3350*/  UMOV UR14, UR17 ;  /* 0x00000011000e7c82 */ /* 0x000fe20008000000 */
[----:B------:R2:W-:Y:S01]  /*3360*/  UTCHMMA gdesc[UR28], gdesc[UR30], tmem[UR9], tmem[UR20], idesc[UR21], UPT ;  /* 0x00ff141e1c0075ea */ /* 0x0005e2000b800009 */
[----:B------:R2:W-:Y:S01]  /*3370*/  UTCBAR [UR7], URZ ;  /* 0x000000ff070073e9 */ /* 0x0005e200080000ff */
[----:B------:R-:W-:Y:S06]  /*3380*/  BRA.U UP0, `(.L_x_59) ;  /* 0xfffffffd00787547 */ /* 0x000fec000b83ffff */
.L_x_56:
[----:B------:R-:W-:Y:S01]  /*3390*/  UIADD3 UR18, UPT, UPT, UR18, 0x1, URZ ;  /* 0x0000000112127890 */ /* 0x000fe2000fffe0ff */
[C---:B------:R-:W-:Y:S01]  /*33a0*/  ISETP.NE.AND P0, PT, R10.reuse, 0x2, PT ;  /* 0x000000020a00780c */ /* 0x040fe20003f05270 */
[----:B------:R-:W-:Y:S02]  /*33b0*/  UIADD3 UR8, UPT, UPT, UR8, 0xc0, URZ ;  /* 0x000000c008087890 */ /* 0x000fe4000fffe0ff */
[----:B------:R-:W-:Y:S01]  /*33c0*/  UISETP.NE.AND UP0, UPT, UR18, 0x4, UPT ;  /* 0x000000041200788c */ /* 0x000fe2000bf05270 */
[----:B-12---:R-:W-:Y:S02]  /*33d0*/  SEL R0, RZ, 0x1, P0 ;  /* 0x00000001ff007807 */ /* 0x006fe40000000000 */
[----:B------:R-:W-:Y:S01]  /*33e0*/  SEL R10, R10, RZ, P0 ;  /* 0x000000ff0a0a7207 */ /* 0x000fe20000000000 */
[----:B------:R-:W-:Y:S01]  /*33f0*/  USEL UR4, URZ, 0x1, UP0 ;  /* 0x00000001ff047887 */ /* 0x000fe20008000000 */
[----:B------:R-:W-:Y:S01]  /*3400*/  LOP3.LUT R9, R9, R0, RZ, 0x3c, !PT ;  /* 0x0000000009097212 */ /* 0x000fe200078e3cff */
[----:B------:R-:W-:Y:S01]  /*3410*/  USEL UR18, UR18, URZ, UP0 ;  /* 0x000000ff12127287 */ /* 0x000fe20008000000 */
[----:B------:R1:W-:Y:S03]  /*3420*/  UTCBAR [UR8], URZ ;  /* 0x000000ff080073e9 */ /* 0x0003e600080000ff */
[----:B------:R-:W-:Y:S01]  /*3430*/  LOP3.LUT R11, R11, UR4, RZ, 0x3c, !PT ;  /* 0x000000040b0b7c12 */ /* 0x000fe2000f8e3cff */
[----:B------:R-:W-:Y:S07]  /*3440*/  @P1 BRA `(.L_x_60) ;  /* 0xfffffff800c81947 */ /* 0x000fee000383ffff */
[----:B------:R-:W2:Y:S01]  /*3450*/  S2UR UR4, SR_CgaCtaId ;  /* 0x00000000000479c3 */ /* 0x000ea20000008800 */
[----:B------:R-:W-:Y:S01]  /*3460*/  ELECT P0, URZ, PT ;  /* 0x0000000000ff782f */ /* 0x000fe20003800000 */
[----:B------:R-:W-:Y:S01]  /*3470*/  IMAD.MOV.U32 R0, RZ, RZ, 0x1 ;  /* 0x00000001ff007424 */ /* 0x000fe200078e00ff */
[----:B------:R-:W-:Y:S01]  /*3480*/  UIADD3 UR6, UPT, UPT, UR6, 0xe0, URZ ;  /* 0x000000e006067890 */ /* 0x000fe2000fffe0ff */
[----:B------:R-:W-:Y:S01]  /*3490*/  SHF.L.U32 R2, R11, 0x1f, RZ ;  /* 0x0000001f0b027819 */ /* 0x000fe200000006ff */
[----:B------:R-:W-:-:S03]  /*34a0*/  UMOV UR5, 0x40 ;  /* 0x0000004000057882 */ /* 0x000fc60000000000 */
[----:B------:R-:W-:Y:S01]  /*34b0*/  UVIRTCOUNT.DEALLOC.SMPOOL 0x80 ;  /* 0x000000800000784c */ /* 0x000fe20000000000 */
[----:B--2---:R-:W-:Y:S02]  /*34c0*/  ULEA UR4, UR4, UR5, 0x18 ;  /* 0x0000000504047291 */ /* 0x004fe4000f8ec0ff */
[----:B------:R-:W-:-:S07]  /*34d0*/  ULEA UR5, UR18, UR6, 0x3 ;  /* 0x0000000612057291 */ /* 0x000fce000f8e18ff */
[----:B------:R2:W-:Y:S02]  /*34e0*/  @P0 STS.U8 [UR4+0x1c], R0 ;  /* 0x00001c00ff000988 */ /* 0x0005e40008000004 */
[----:B------:R-:W3:Y:S02]  /*34f0*/  SYNCS.PHASECHK.TRANS64.TRYWAIT P0, [UR5], R2 ;  /* 0x00000002ff0075a7 */ /* 0x000ee40008001105 */
[----:B--23--:R-:W-:Y:S05]  /*3500*/  @!P0 BRA `(.L_x_61) ;  /* 0x0000005c00288947 */ /* 0x00cfea0003800000 */
.L_x_154:
[----:B------:R-:W-:-:S04]  /*3510*/  UIADD3 UR7, UPT, UPT, UR18, 0x1, URZ ;  /* 0x0000000112077890 */ /* 0x000fc8000fffe0ff */
[----:B------:R-:W-:-:S04]  /*3520*/  UISETP.NE.AND UP0, UPT, UR7, 0x4, UPT ;  /* 0x000000040700788c */ /* 0x000fc8000bf05270 */
[----:B-1----:R-:W-:Y:S02]  /*3530*/  USEL UR8, URZ, 0x1, UP0 ;  /* 0x00000001ff087887 */ /* 0x002fe40008000000 */
[----:B------:R-:W-:-:S04]  /*3540*/  USEL UR7, UR7, URZ, UP0 ;  /* 0x000000ff07077287 */ /* 0x000fc80008000000 */
[----:B------:R-:W-:Y:S01]  /*3550*/  ULEA UR5, UR7, UR6, 0x3 ;  /* 0x0000000607057291 */ /* 0x000fe2000f8e18ff */
[----:B--2---:R-:W-:-:S04]  /*3560*/  LOP3.LUT R2, R11, UR8, RZ, 0x3c, !PT ;  /* 0x000000080b027c12 */ /* 0x004fc8000f8e3cff */
[----:B------:R-:W-:-:S04]  /*3570*/  SHF.L.U32 R3, R2, 0x1f, RZ ;  /* 0x0000001f02037819 */ /* 0x000fc800000006ff */
[----:B------:R-:W1:Y:S02]  /*3580*/  SYNCS.PHASECHK.TRANS64.TRYWAIT P0, [UR5], R3 ;  /* 0x00000003ff0075a7 */ /* 0x000e640008001105 */
[----:B-1----:R-:W-:Y:S05]  /*3590*/  @!P0 BRA `(.L_x_62) ;  /* 0x0000005c001c8947 */ /* 0x002fea0003800000 */
.L_x_156:
        /* <DEDUP_REMOVED lines=9> */
.L_x_158:
[----:B------:R-:W-:-:S04]  /*3630*/  UIADD3 UR7, UPT, UPT, UR7, 0x1, URZ ;  /* 0x0000000107077890 */ /* 0x000fc8000fffe0ff */
[----:B------:R-:W-:-:S04]  /*3640*/  UISETP.NE.AND UP0, UPT, UR7, 0x4, UPT ;  /* 0x000000040700788c */ /* 0x000fc8000bf05270 */
[----:B------:R-:W-:Y:S02]  /*3650*/  USEL UR5, URZ, 0x1, UP0 ;  /* 0x00000001ff057887 */ /* 0x000fe40008000000 */
[----:B------:R-:W-:-:S04]  /*3660*/  USEL UR7, UR7, URZ, UP0 ;  /* 0x000000ff07077287 */ /* 0x000fc80008000000 */
[----:B------:R-:W-:Y:S01]  /*3670*/  ULEA UR7, UR7, UR6, 0x3 ;  /* 0x0000000607077291 */ /* 0x000fe2000f8e18ff */
[----:B------:R-:W-:-:S04]  /*3680*/  LOP3.LUT R2, R2, UR5, RZ, 0x3c, !PT ;  /* 0x0000000502027c12 */ /* 0x000fc8000f8e3cff */
[----:B------:R-:W-:-:S04]  /*3690*/  SHF.L.U32 R2, R2, 0x1f, RZ ;  /* 0x0000001f02027819 */ /* 0x000fc800000006ff */
[----:B------:R-:W2:Y:S02]  /*36a0*/  SYNCS.PHASECHK.TRANS64.TRYWAIT P0, [UR7], R2 ;  /* 0x00000002ff0075a7 */ /* 0x000ea40008001107 */
[----:B--2---:R-:W-:Y:S05]  /*36b0*/  @!P0 BRA `(.L_x_64) ;  /* 0x0000005c00048947 */ /* 0x004fea0003800000 */
.L_x_160:
[----:B------:R-:W-:Y:S01]  /*36c0*/  NOP ;  /* 0x0000000000007918 */ /* 0x000fe20000000000 */
[----:B-1----:R-:W1:Y:S01]  /*36d0*/  LDS R0, [UR4+0x14] ;  /* 0x00001404ff007984 */ /* 0x002e620008000800 */
[----:B------:R-:W-:Y:S01]  /*36e0*/  ULOP3.LUT UR6, UR19, 0xffff, URZ, 0xc0, !UPT ;  /* 0x0000ffff13067892 */ /* 0x000fe2000f8ec0ff */
[----:B------:R-:W-:Y:S01]  /*36f0*/  UMOV UR8, 0xffff ;  /* 0x0000ffff00087882 */ /* 0x000fe20000000000 */
[----:B------:R-:W-:Y:S02]  /*3700*/  UMOV UR5, 0x1 ;  /* 0x0000000100057882 */ /* 0x000fe40000000000 */
[----:B------:R-:W-:-:S04]  /*3710*/  USHF.R.U32.HI UR6, URZ, 0x5, UR6 ;  /* 0x00000005ff067899 */ /* 0x000fc80008011606 */
[----:B------:R-:W-:Y:S02]  /*3720*/  USHF.L.U32 UR8, UR8, UR6, URZ ;  /* 0x0000000608087299 */ /* 0x000fe400080006ff */
[----:B------:R-:W-:-:S04]  /*3730*/  USHF.L.U32 UR5, UR5, UR6, URZ ;  /* 0x0000000605057299 */ /* 0x000fc800080006ff */
[----:B-1----:R-:W-:-:S04]  /*3740*/  LOP3.LUT R0, R0, UR8, RZ, 0xc0, !PT ;  /* 0x0000000800007c12 */ /* 0x002fc8000f8ec0ff */
[----:B------:R-:W-:-:S13]  /*3750*/  ISETP.NE.AND P0, PT, R0, UR8, PT ;  /* 0x0000000800007c0c */ /* 0x000fda000bf05270 */
[----:B------:R-:W-:Y:S05]  /*3760*/  @P0 BRA `(.L_x_65) ;  /* 0x0000000000580947 */ /* 0x000fea0003800000 */
[----:B------:R-:W1:Y:S02]  /*3770*/  LDS R0, [UR4+0x18] ;  /* 0x00001804ff007984 */ /* 0x000e640008000800 */
[----:B-1----:R-:W-:-:S04]  /*3780*/  LOP3.LUT R0, R0, UR5, RZ, 0xc0, !PT ;  /* 0x0000000500007c12 */ /* 0x002fc8000f8ec0ff */
[----:B------:R-:W-:-:S13]  /*3790*/  ISETP.NE.AND P0, PT, R0, UR5, PT ;  /* 0x0000000500007c0c */ /* 0x000fda000bf05270 */
[----:B------:R-:W-:Y:S05]  /*37a0*/  @P0 BRA `(.L_x_66) ;  /* 0x00000000003c0947 */ /* 0x000fea0003800000 */
[----:B------:R-:W1:Y:S01]  /*37b0*/  S2R R2, SR_LANEID ;  /* 0x0000000000027919 */ /* 0x000e620000000000 */
[----:B------:R-:W-:Y:S01]  /*37c0*/  ULOP3.LUT UR8, URZ, UR8, URZ, 0x33, !UPT ;  /* 0x00000008ff087292 */ /* 0x000fe2000f8e33ff */
[----:B------:R-:W-:Y:S02]  /*37d0*/  VOTEU.ANY UR7, UPT, PT ;  /* 0x0000000000077886 */ /* 0x000fe400038e0100 */
[----:B------:R-:W-:-:S03]  /*37e0*/  UFLO.U32 UR7, UR7 ;  /* 0x00000007000772bd */ /* 0x000fc600080e0000 */
[----:B------:R-:W-:-:S04]  /*37f0*/  IMAD.U32 R0, RZ, RZ, UR8 ;  /* 0x00000008ff007e24 */ /* 0x000fc8000f8e00ff */
[----:B------:R2:W3:Y:S02]  /*3800*/  REDUX UR6, R0 ;  /* 0x00000000000673c4 */ /* 0x0004e40000000000 */
[----:B------:R1:W-:Y:S02]  /*3810*/  UTCATOMSWS.AND URZ, UR8 ;  /* 0x0000000800ff79e3 */ /* 0x0003e40008000000 */
[----:B-1----:R-:W-:Y:S02]  /*3820*/  ISETP.EQ.U32.AND P0, PT, R2, UR7, PT ;  /* 0x0000000702007c0c */ /* 0x002fe4000bf02070 */
[----:B--2---:R-:W-:Y:S02]  /*3830*/  LOP3.LUT R0, RZ, UR5, RZ, 0x33, !PT ;  /* 0x00000005ff007c12 */ /* 0x004fe4000f8e33ff */
[----:B---3--:R-:W-:Y:S02]  /*3840*/  MOV R2, UR6 ;  /* 0x0000000600027c02 */ /* 0x008fe40008000f00 */
[----:B------:R-:W1:Y:S07]  /*3850*/  REDUX UR5, R0 ;  /* 0x00000000000573c4 */ /* 0x000e6e0000000000 */
[----:B------:R2:W-:Y:S01]  /*3860*/  @P0 ATOMS.AND RZ, [UR4+0x14], R2 ;  /* 0x00001402ffff098c */ /* 0x0005e2000a800004 */
[----:B-1----:R-:W-:-:S05]  /*3870*/  IMAD.U32 R0, RZ, RZ, UR5 ;  /* 0x00000005ff007e24 */ /* 0x002fca000f8e00ff */
[----:B------:R2:W-:Y:S01]  /*3880*/  @P0 ATOMS.AND RZ, [UR4+0x18], R0 ;  /* 0x00001800ffff098c */ /* 0x0005e2000a800004 */
[----:B------:R-:W-:Y:S05]  /*3890*/  BRA `(.L_x_67) ;  /* 0x0000000000147947 */ /* 0x000fea0003800000 */
.L_x_66:
[----:B------:R-:W-:Y:S02]  /*38a0*/  MOV R2, 0x38c0 ;  /* 0x000038c000027802 */ /* 0x000fe40000000f00 */
[----:B----45:R-:W-:Y:S05]  /*38b0*/  CALL.REL.NOINC `($__internal_0_$__cuda_sm10x_tcgen05_guardrail_trap_col_being_dealloced_not_returned_by_alloc) ;  /* 0x0000005c00ec7944 */ /* 0x030fea0003c00000 */
[----:B------:R-:W-:Y:S05]  /*38c0*/  BRA `(.L_x_67) ;  /* 0x0000000000087947 */ /* 0x000fea0003800000 */
.L_x_65:
[----:B------:R-:W-:Y:S02]  /*38d0*/  MOV R2, 0x38f0 ;  /* 0x000038f000027802 */ /* 0x000fe40000000f00 */
[----:B----45:R-:W-:Y:S05]  /*38e0*/  CALL.REL.NOINC `($__internal_2_$__cuda_sm10x_tcgen05_guardrail_trap_unallocated_columns_being_dealloced) ;  /* 0x0000005c00f87944 */ /* 0x030fea0003c00000 */
.L_x_67:
[----:B------:R-:W-:Y:S01]  /*38f0*/  NOP ;  /* 0x0000000000007918 */ /* 0x000fe20000000000 */
[----:B------:R-:W-:Y:S05]  /*3900*/  EXIT ;  /* 0x000000000000794d */ /* 0x000fea0003800000 */
.L_x_49:
[----:B------:R-:W-:-:S09]  /*3910*/  UISETP.NE.OR UP2, UPT, UR8, 0x3, !UP2 ;  /* 0x000000030800788c */ /* 0x000fd2000d745670 */
[----:B------:R-:W-:Y:S05]  /*3920*/  BRA.U UP2, `(.L_x_68) ;  /* 0x0000001102087547 */ /* 0x000fea000b800000 */
[----:B------:R-:W1:Y:S01]  /*3930*/  LDC R0, c[0x0][0xb30] ;  /* 0x0002cc00ff007b82 */ /* 0x000e620000000800 */
[----:B------:R-:W2:Y:S01]  /*3940*/  LDCU.64 UR8, c[0x0][0x888] ;  /* 0x00011100ff0877ac */ /* 0x000ea20008000a00 */
[----:B------:R-:W-:Y:S02]  /*3950*/  HFMA2 R27, -RZ, RZ, 0, 0 ;  /* 0x00000000ff1b7431 */ /* 0x000fe400000001ff */
[----:B------:R-:W-:Y:S01]  /*3960*/  IMAD.MOV.U32 R29, RZ, RZ, 0x1 ;  /* 0x00000001ff1d7424 */ /* 0x000fe200078e00ff */
[----:B------:R-:W-:Y:S01]  /*3970*/  MOV R25, 0x2000 ;  /* 0x0000200000197802 */ /* 0x000fe20000000f00 */
[----:B------:R-:W4:Y:S01]  /*3980*/  LDCU.64 UR4, c[0x0][0x890] ;  /* 0x00011200ff0477ac */ /* 0x000f220008000a00 */
[----:B------:R-:W-:Y:S01]  /*3990*/  IMAD.MOV.U32 R28, RZ, RZ, RZ ;  /* 0x000000ffff1c7224 */ /* 0x000fe200078e00ff */
[----:B------:R-:W3:Y:S01]  /*39a0*/  LDC R24, c[0x0][0x370] ;  /* 0x0000dc00ff187b82 */ /* 0x000ee20000000800 */
[----:B------:R-:W-:Y:S01]  /*39b0*/  UMOV UR7, 0x400 ;  /* 0x0000040000077882 */ /* 0x000fe20000000000 */
[----:B------:R-:W-:-:S02]  /*39c0*/  UPLOP3.LUT UP1, UPT, UPT, UPT, UPT, 0x40, 0x4 ;  /* 0x000000000004789c */ /* 0x000fc40003f2e870 */
[----:B------:R-:W-:-:S04]  /*39d0*/  ULEA UR7, UR37, UR7, 0x18 ;  /* 0x0000000725077291 */ /* 0x000fc8000f8ec0ff */
[----:B------:R-:W3:Y:S01]  /*39e0*/  LDC R3, c[0x0][0xb0c] ;  /* 0x0002c300ff037b82 */ /* 0x000ee20000000800 */
[----:B------:R-:W-:Y:S02]  /*39f0*/  UIADD3 UR13, UPT, UPT, UR7, 0x68, URZ ;  /* 0x00000068070d7890 */ /* 0x000fe4000fffe0ff */
[----:B--2---:R-:W-:Y:S02]  /*3a00*/  UISETP.NE.U32.AND UP2, UPT, UR8, URZ, UPT ;  /* 0x000000ff0800728c */ /* 0x004fe4000bf45070 */
[----:B------:R-:W-:Y:S02]  /*3a10*/  UIADD3 UR33, UPT, UPT, UR7, 0x50, URZ ;  /* 0x0000005007217890 */ /* 0x000fe4000fffe0ff */
[----:B----4-:R-:W-:Y:S01]  /*3a20*/  UISETP.NE.U32.AND UP3, UPT, UR4, URZ, UPT ;  /* 0x000000ff0400728c */ /* 0x010fe2000bf65070 */
[----:B------:R-:W2:Y:S01]  /*3a30*/  LDC R18, c[0x0][0xb20] ;  /* 0x0002c800ff127b82 */ /* 0x000ea20000000800 */
[----:B-1----:R-:W-:Y:S01]  /*3a40*/  ISETP.NE.AND P1, PT, R0, 0x1, PT ;  /* 0x000000010000780c */ /* 0x002fe20003f25270 */
[----:B------:R-:W-:-:S02]  /*3a50*/  UISETP.NE.AND.EX UP2, UPT, UR9, URZ, UPT, UP2 ;  /* 0x000000ff0900728c */ /* 0x000fc4000bf45320 */
[----:B------:R-:W-:Y:S02]  /*3a60*/  UIADD3 UR25, UPT, UPT, UR7, 0x58, URZ ;  /* 0x0000005807197890 */ /* 0x000fe4000fffe0ff */
[----:B------:R-:W-:Y:S02]  /*3a70*/  UIADD3 UR17, UPT, UPT, UR7, 0x60, URZ ;  /* 0x0000006007117890 */ /* 0x000fe4000fffe0ff */
[----:B------:R-:W1:Y:S01]  /*3a80*/  LDC.64 R30, c[0x0][0x348] ;  /* 0x0000d200ff1e7b82 */ /* 0x000e620000000a00 */
[----:B------:R-:W-:Y:S02]  /*3a90*/  UPRMT UR13, UR37, 0x654, UR13 ;  /* 0x00000654250d7896 */ /* 0x000fe4000800000d */
[----:B------:R-:W-:-:S05]  /*3aa0*/  UISETP.NE.AND.EX UP3, UPT, UR5, URZ, UPT, UP3 ;  /* 0x000000ff0500728c */ /* 0x000fca000bf65330 */
[----:B------:R-:W4:Y:S08]  /*3ab0*/  LDC.64 R16, c[0x0][0xb10] ;  /* 0x0002c400ff107b82 */ /* 0x000f300000000a00 */
[----:B------:R-:W1:Y:S08]  /*3ac0*/  LDC.64 R6, c[0x0][0xb18] ;  /* 0x0002c600ff067b82 */ /* 0x000e700000000a00 */
[----:B------:R-:W1:Y:S08]  /*3ad0*/  LDC.64 R4, c[0x0][0xb28] ;  /* 0x0002ca00ff047b82 */ /* 0x000e700000000a00 */
[----:B--23--:R-:W1:Y:S02]  /*3ae0*/  LDC R19, c[0x0][0x374] ;  /* 0x0000dd00ff137b82 */ /* 0x00ce640000000800 */
.L_x_79:
[C---:B------:R-:W-:Y:S02]  /*3af0*/  LEA R0, R28.reuse, UR7, 0x3 ;  /* 0x000000071c007c11 */ /* 0x040fe4000f8e18ff */
[----:B------:R-:W-:Y:S02]  /*3b00*/  SHF.L.U32 R2, R27, 0x1f, RZ ;  /* 0x0000001f1b027819 */ /* 0x000fe400000006ff */
[----:B------:R-:W-:Y:S02]  /*3b10*/  LEA R20, R28, UR7, 0x4 ;  /* 0x000000071c147c11 */ /* 0x000fe4000f8e20ff */
[----:B--2---:R-:W2:Y:S02]  /*3b20*/  SYNCS.PHASECHK.TRANS64.TRYWAIT P0, [R0+URZ+0xa0], R2 ;  /* 0x0000a002000075a7 */ /* 0x004ea400080011ff */
[----:B--2---:R-:W-:Y:S05]  /*3b30*/  @!P0 BRA `(.L_x_69) ;  /* 0x0000005400fc8947 */ /* 0x004fea0003800000 */
.L_x_161:
[----:B------:R-:W-:Y:S01]  /*3b40*/  ISETP.GE.AND P0, PT, R40, 0x1, PT ;  /* 0x000000012800780c */ /* 0x000fe20003f06270 */
[----:B------:R-:W3:Y:S01]  /*3b50*/  LDS.128 R20, [R20+0x130] ;  /* 0x0001300014147984 */ /* 0x000ee20000000c00 */
[----:B--2---:R-:W-:Y:S01]  /*3b60*/  VIADD R0, R0, 0xb0 ;  /* 0x000000b000007836 */ /* 0x004fe20000000000 */
[----:B------:R-:W-:Y:S01]  /*3b70*/  @!PT LDS RZ, [RZ] ;  /* 0x00000000fffff984 */ /* 0x000fe20000000800 */
[----:B------:R-:W-:Y:S01]  /*3b80*/  @!PT LDS RZ, [RZ] ;  /* 0x00000000fffff984 */ /* 0x000fe20000000800 */
[----:B------:R-:W-:Y:S01]  /*3b90*/  @!PT LDS RZ, [RZ] ;  /* 0x00000000fffff984 */ /* 0x000fe20000000800 */
[----:B------:R-:W-:Y:S01]  /*3ba0*/  @!PT LDS RZ, [RZ] ;  /* 0x00000000fffff984 */ /* 0x000fe20000000800 */
[----:B------:R2:W-:Y:S06]  /*3bb0*/  MEMBAR.ALL.CTA ;  /* 0x0000000000007992 */ /* 0x0005ec0000008000 */
[----:B--2---:R-:W2:Y:S01]  /*3bc0*/  FENCE.VIEW.ASYNC.S ;  /* 0x00000000000073c6 */ /* 0x004ea20000000000 */
[----:B------:R-:W-:Y:S04]  /*3bd0*/  PRMT R0, RZ, 0x654, R0 ;  /* 0x00000654ff007816 */ /* 0x000fe80000000000 */
[----:B--2---:R2:W-:Y:S01]  /*3be0*/  SYNCS.ARRIVE.TRANS64.RED.A1T0 RZ, [R0+URZ], RZ ;  /* 0x000000ff00ff79a7 */ /* 0x0045e200081004ff */
[----:B---3--:R-:W-:Y:S11]  /*3bf0*/  LOP3.LUT P3, RZ, R22, 0x1, RZ, 0xc0, !PT ;  /* 0x0000000116ff7812 */ /* 0x008ff6000786c0ff */
[----:B------:R-:W-:Y:S02]  /*3c00*/  @!UPT UIADD3 URZ, UPT, UPT, URZ, URZ, URZ ;  /* 0x000000fffffff290 */ /* 0x000fe4000fffe0ff */
[----:B------:R-:W-:Y:S02]  /*3c10*/  @P3 MOV R11, R20 ;  /* 0x00000014000b3202 */ /* 0x000fe40000000f00 */
[----:B------:R-:W-:Y:S01]  /*3c20*/  @P3 LOP3.LUT R10, R21, 0xffff, RZ, 0xc0, !PT ;  /* 0x0000ffff150a3812 */ /* 0x000fe200078ec0ff */
[----:B--2---:R-:W-:Y:S06]  /*3c30*/  @!P0 BRA `(.L_x_70) ;  /* 0x0000000000a48947 */ /* 0x004fec0003800000 */
[-C--:B-1----:R-:W-:Y:S01]  /*3c40*/  IMAD.HI.U32 R0, R19, R7.reuse, RZ ;  /* 0x0000000713007227 */ /* 0x082fe200078e00ff */
[----:B------:R-:W-:Y:S02]  /*3c50*/  ISETP.NE.AND P0, PT, R6, 0x1, PT ;  /* 0x000000010600780c */ /* 0x000fe40003f05270 */
[----:B------:R-:W-:Y:S01]  /*3c60*/  ISETP.NE.AND P2, PT, R40, 0x1, PT ;  /* 0x000000012800780c */ /* 0x000fe20003f45270 */
[----:B----4-:R-:W-:Y:S01]  /*3c70*/  IMAD.HI.U32 R9, R24, R16, RZ ;  /* 0x0000001018097227 */ /* 0x010fe200078e00ff */
[----:B------:R-:W-:Y:S02]  /*3c80*/  SHF.R.U32.HI R0, RZ, R18, R0 ;  /* 0x00000012ff007219 */ /* 0x000fe40000011600 */
[----:B------:R-:W-:Y:S01]  /*3c90*/  ISETP.NE.AND P4, PT, R3, 0x1, PT ;  /* 0x000000010300780c */ /* 0x000fe20003f85270 */
[----:B------:R-:W-:Y:S01]  /*3ca0*/  IMAD.HI.U32 R13, R10, R7, RZ ;  /* 0x000000070a0d7227 */ /* 0x000fe200078e00ff */
[----:B------:R-:W-:Y:S02]  /*3cb0*/  SHF.R.U32.HI R9, RZ, R17, R9 ;  /* 0x00000011ff097219 */ /* 0x000fe40000011609 */
[----:B------:R-:W-:Y:S01]  /*3cc0*/  SEL R0, R19, R0, !P0 ;  /* 0x0000000013007207 */ /* 0x000fe20004000000 */
[----:B------:R-:W-:Y:S01]  /*3cd0*/  IMAD.HI.U32 R12, R11, R16, RZ ;  /* 0x000000100b0c7227 */ /* 0x000fe200078e00ff */
[----:B------:R-:W-:Y:S03]  /*3ce0*/  SEL R9, R24, R9, !P4 ;  /* 0x0000000918097207 */ /* 0x000fe60006000000 */
[-C--:B------:R-:W-:Y:S01]  /*3cf0*/  IMAD.HI.U32 R8, R0, R4.reuse, RZ ;  /* 0x0000000400087227 */ /* 0x080fe200078e00ff */
[----:B------:R-:W-:Y:S03]  /*3d00*/  SHF.R.U32.HI R12, RZ, R17, R12 ;  /* 0x00000011ff0c7219 */ /* 0x000fe6000001160c */
[----:B------:R-:W-:Y:S01]  /*3d10*/  IMAD.HI.U32 R2, R9, R4, RZ ;  /* 0x0000000409027227 */ /* 0x000fe200078e00ff */
[-C--:B------:R-:W-:Y:S02]  /*3d20*/  @P2 SHF.R.U32.HI R0, RZ, R5.reuse, R8 ;  /* 0x00000005ff002219 */ /* 0x080fe40000011608 */
[----:B------:R-:W-:Y:S02]  /*3d30*/  SHF.R.U32.HI R8, RZ, R18, R13 ;  /* 0x00000012ff087219 */ /* 0x000fe4000001160d */
[----:B------:R-:W-:Y:S01]  /*3d40*/  @P2 SHF.R.U32.HI R9, RZ, R5, R2 ;  /* 0x00000005ff092219 */ /* 0x000fe20000011602 */
[----:B------:R-:W-:Y:S01]  /*3d50*/  IMAD R0, R40, R0, RZ ;  /* 0x0000000028007224 */ /* 0x000fe200078e02ff */
[----:B------:R-:W-:Y:S02]  /*3d60*/  SEL R8, R10, R8, !P0 ;  /* 0x000000080a087207 */ /* 0x000fe40004000000 */
[----:B------:R-:W-:Y:S01]  /*3d70*/  SEL R2, R11, R12, !P4 ;  /* 0x0000000c0b027207 */ /* 0x000fe20006000000 */
[----:B------:R-:W-:Y:S01]  /*3d80*/  IMAD R12, R40, R9, RZ ;  /* 0x00000009280c7224 */ /* 0x000fe200078e02ff */
[C---:B------:R-:W-:Y:S01]  /*3d90*/  ISETP.GE.AND P0, PT, R8.reuse, R0, PT ;  /* 0x000000000800720c */ /* 0x040fe20003f06270 */
[----:B------:R-:W-:Y:S03]  /*3da0*/  IMAD.HI.U32 R0, R8, R4, RZ ;  /* 0x0000000408007227 */ /* 0x000fe600078e00ff */
[----:B------:R-:W-:Y:S02]  /*3db0*/  ISETP.GE.OR P0, PT, R2, R12, P0 ;  /* 0x0000000c0200720c */ /* 0x000fe40000706670 */
[-C--:B------:R-:W-:Y:S04]  /*3dc0*/  SHF.R.U32.HI R0, RZ, R5.reuse, R0 ;  /* 0x00000005ff007219 */ /* 0x080fe80000011600 */
[----:B------:R-:W-:Y:S05]  /*3dd0*/  SEL R13, R8, R0, !P2 ;  /* 0x00000000080d7207 */ /* 0x000fea0005000000 */
[----:B------:R-:W-:Y:S02]  /*3de0*/  IMAD.MOV R12, RZ, RZ, -R13 ;  /* 0x000000ffff0c7224 */ /* 0x000fe400078e0a0d */
[----:B------:R-:W-:Y:S04]  /*3df0*/  @!P0 IMAD.HI.U32 R0, R2, R4, RZ ;  /* 0x0000000402008227 */ /* 0x000fe800078e00ff */
[----:B------:R-:W-:Y:S01]  /*3e00*/  IMAD R12, R40, R12, R8 ;  /* 0x0000000c280c7224 */ /* 0x000fe200078e0208 */
[----:B------:R-:W-:Y:S04]  /*3e10*/  @!P0 SHF.R.U32.HI R0, RZ, R5, R0 ;  /* 0x00000005ff008219 */ /* 0x000fe80000011600 */
[----:B------:R-:W-:Y:S04]  /*3e20*/  @!P0 SEL R0, R2, R0, !P2 ;  /* 0x0000000002008207 */ /* 0x000fe80005000000 */
[----:B------:R-:W-:Y:S01]  /*3e30*/  @!P0 IADD3 R13, PT, PT, R13, -R0, RZ ;  /* 0x800000000d0d8210 */ /* 0x000fe20007ffe0ff */
[----:B------:R-:W-:Y:S01]  /*3e40*/  @!P0 IMAD R0, R9, R12, R0 ;  /* 0x0000000c09008224 */ /* 0x000fe200078e0200 */
[----:B------:R-:W-:Y:S01]  /*3e50*/  IADD3 R9, PT, PT, -R8, RZ, RZ ;  /* 0x000000ff08097210 */ /* 0x000fe20007ffe1ff */
[--C-:B------:R-:W-:Y:S02]  /*3e60*/  IMAD.MOV R12, RZ, RZ, -R2.reuse ;  /* 0x000000ffff0c7224 */ /* 0x100fe400078e0a02 */
[----:B------:R-:W-:Y:S02]  /*3e70*/  @!P0 IMAD R8, R13, R40, R2 ;  /* 0x000000280d088224 */ /* 0x000fe400078e0202 */
[----:B------:R-:W-:Y:S02]  /*3e80*/  @!P0 IMAD.MOV.U32 R2, RZ, RZ, R0 ;  /* 0x000000ffff028224 */ /* 0x000fe400078e0000 */
[----:B------:R-:W-:Y:S02]  /*3e90*/  IMAD R11, R3, R12, R11 ;  /* 0x0000000c030b7224 */ /* 0x000fe400078e020b */
[----:B------:R-:W-:Y:S02]  /*3ea0*/  IMAD R10, R6, R9, R10 ;  /* 0x00000009060a7224 */ /* 0x000fe400078e020a */
[----:B------:R-:W-:Y:S02]  /*3eb0*/  IMAD R11, R2, R3, R11 ;  /* 0x00000003020b7224 */ /* 0x000fe400078e020b */
[----:B------:R-:W-:Y:S02]  /*3ec0*/  IMAD R10, R8, R6, R10 ;  /* 0x00000006080a7224 */ /* 0x000fe400078e020a */
.L_x_70:
[----:B------:R-:W-:Y:S05]  /*3ed0*/  BRA.U UP1, `(.L_x_71) ;  /* 0x0000000101107547 */ /* 0x000fea000b800000 */
[----:B------:R-:W-:Y:S04]  /*3ee0*/  MOV R2, UR6 ;  /* 0x0000000600027c02 */ /* 0x000fe80008000f00 */
[----:B------:R-:W-:Y:S04]  /*3ef0*/  SHF.L.U32 R2, R2, 0x1f, RZ ;  /* 0x0000001f02027819 */ /* 0x000fe800000006ff */
[----:B------:R-:W2:Y:S02]  /*3f00*/  SYNCS.PHASECHK.TRANS64.TRYWAIT P0, [UR7+0x98], R2 ;  /* 0x00009802ff0075a7 */ /* 0x000ea40008001107 */
[----:B--2---:R-:W-:Y:S05]  /*3f10*/  @!P0 BRA `(.L_x_72) ;  /* 0x0000005400188947 */ /* 0x004fea0003800000 */
.L_x_71:
[----:B------:R-:W-:Y:S02]  /*3f20*/  R2UR UR35, R15 ;  /* 0x000000000f2372ca */ /* 0x000fe400000e0000 */
[----:B------:R-:W-:Y:S02]  /*3f30*/  R2UR UR34, R14 ;  /* 0x000000000e2272ca */ /* 0x000fe400000e0000 */
[----:B------:R-:W-:Y:S02]  /*3f40*/  ISETP.NE.U32.AND P2, PT, RZ, UR4, PT ;  /* 0x00000004ff007c0c */ /* 0x000fe4000bf45070 */
[----:B------:R-:W-:Y:S02]  /*3f50*/  SHF.L.U32 R14, R29, 0x1f, RZ ;  /* 0x0000001f1d0e7819 */ /* 0x000fe400000006ff */
[----:B------:R-:W-:Y:S05]  /*3f60*/  ISETP.NE.AND.EX P2, PT, RZ, UR5, PT, P2 ;  /* 0x00000005ff007c0c */ /* 0x000fea000bf45320 */
[----:B------:R-:W-:Y:S02]  /*3f70*/  USHF.L.U32 UR35, UR35, 0x7, URZ ;  /* 0x0000000723237899 */ /* 0x000fe400080006ff */
[----:B------:R-:W-:Y:S01]  /*3f80*/  USHF.L.U32 UR34, UR34, 0x7, URZ ;  /* 0x0000000722227899 */ /* 0x000fe200080006ff */
[----:B------:R-:W-:Y:S11]  /*3f90*/  BRA.U !UP3, `(.L_x_73) ;  /* 0x000000010b347547 */ /* 0x000ff6000b800000 */
[----:B------:R-:W-:Y:S01]  /*3fa0*/  UPLOP3.LUT UP0, UPT, UPT, UPT, UP2, 0x80, 0x8 ;  /* 0x000000000008789c */ /* 0x000fe20003f0f020 */
[----:B--2---:R-:W-:Y:S02]  /*3fb0*/  HFMA2 R0, -RZ, RZ, 0, 5.9604644775390625e-08 ;  /* 0x00000001ff007431 */ /* 0x004fe400000001ff */
[----:B------:R-:W-:Y:S03]  /*3fc0*/  IMAD.MOV.U32 R88, RZ, RZ, 0x1 ;  /* 0x00000001ff587424 */ /* 0x000fe600078e00ff */
[----:B------:R-:W-:Y:S05]  /*3fd0*/  PLOP3.LUT P0, PT, PT, PT, UP0, 0x80, 0x8 ;  /* 0x000000000008781c */ /* 0x000fea0003f0f008 */
[----:B------:R-:W2:Y:S01]  /*3fe0*/  @UP0 LDCU.64 UR10, c[0x0][0x888] ;  /* 0x00011100ff0a07ac */ /* 0x000ea20008000a00 */
[----:B------:R-:W-:Y:S07]  /*3ff0*/  @UP0 UIMAD UR8, UR36, UR4, URZ ;  /* 0x00000004240802a4 */ /* 0x000fee000f8e02ff */
[----:B------:R-:W-:Y:S01]  /*4000*/  @!P0 PRMT R88, R0, 0x7610, R88 ;  /* 0x0000761000588816 */ /* 0x000fe20000000058 */
[----:B--2---:R-:W-:Y:S03]  /*4010*/  @UP0 UIMAD.WIDE UR10, UR8, 0x4, UR10 ;  /* 0x00000004080a08a5 */ /* 0x004fe6000f8e020a */
[----:B------:R-:W2:Y:S03]  /*4020*/  @!UP0 LDCU UR8, c[0x0][0x880] ;  /* 0x00011000ff0887ac */ /* 0x000ea60008000800 */
[----:B------:R-:W-:Y:S01]  /*4030*/  IMAD.U32 R8, RZ, RZ, UR10 ;  /* 0x0000000aff087e24 */ /* 0x000fe2000f8e00ff */
[----:B------:R-:W-:Y:S05]  /*4040*/  MOV R9, UR11 ;  /* 0x0000000b00097c02 */ /* 0x000fea0008000f00 */
[----:B-----5:R3:W5:Y:S02]  /*4050*/  @P0 LDG.E R49, desc[UR46][R8.64] ;  /* 0x0000002e08310981 */ /* 0x020764000c1e1900 */
[----:B--23--:R-:W-:Y:S07]  /*4060*/  @!P0 IMAD.U32 R49, RZ, RZ, UR8 ;  /* 0x00000008ff318e24 */ /* 0x00cfee000f8e00ff */
.L_x_73:
[----:B-----5:R-:W-:Y:S01]  /*4070*/  @!P2 FSETP.EQ.AND P0, PT, R49, RZ, PT ;  /* 0x000000ff3100a20b */ /* 0x020fe20003f02000 */
[----:B------:R-:W-:Y:S01]  /*4080*/  @!UPT UIADD3 URZ, UPT, UPT, URZ, URZ, URZ ;  /* 0x000000fffffff290 */ /* 0x000fe2000fffe0ff */
[----:B------:R-:W-:Y:S11]  /*4090*/  @!P2 BRA `(.L_x_74) ;  /* 0x000000000014a947 */ /* 0x000ff60003800000 */
[----:B------:R-:W-:Y:S02]  /*40a0*/  LOP3.LUT P2, RZ, R88, 0xff, RZ, 0xc0, !PT ;  /* 0x000000ff58ff7812 */ /* 0x000fe4000784c0ff */
[----:B------:R-:W-:Y:S04]  /*40b0*/  PLOP3.LUT P0, PT, PT, PT, UP0, 0x80, 0x8 ;  /* 0x000000000008781c */ /* 0x000fe80003f0f008 */
[----:B------:R-:W-:Y:S07]  /*40c0*/  PLOP3.LUT P0, PT, P0, PT, PT, 0x8, 0x80 ;  /* 0x000000000080781c */ /* 0x000fee000070e170 */
[----:B------:R-:W-:Y:S11]  /*40d0*/  @P2 FSETP.EQ.AND P0, PT, R49, RZ, PT ;  /* 0x000000ff3100220b */ /* 0x000ff60003f02000 */
[----:B------:R-:W-:Y:S02]  /*40e0*/  @!UPT UIADD3 URZ, UPT, UPT, URZ, URZ, URZ ;  /* 0x000000fffffff290 */ /* 0x000fe4000fffe0ff */
.L_x_74:
[----:B------:R-:W3:Y:S01]  /*40f0*/  SYNCS.PHASECHK.TRANS64.TRYWAIT P2, [UR7+0x70], R14 ;  /* 0x0000700eff0075a7 */ /* 0x000ee20008041107 */
[----:B------:R-:W-:Y:S04]  /*4100*/  ELECT P4, URZ, PT ;  /* 0x0000000000ff782f */ /* 0x000fe80003880000 */
[----:B------:R-:W-:Y:S11]  /*4110*/  PLOP3.LUT P4, PT, P0, P4, PT, 0xf2, 0x2f ;  /* 0x00000000002f781c */ /* 0x000ff60000789e72 */
[----:B------:R-:W-:Y:S02]  /*4120*/  @!UPT UIADD3 URZ, UPT, UPT, URZ, URZ, URZ ;  /* 0x000000fffffff290 */ /* 0x000fe4000fffe0ff */
[----:B-1----:R-:W-:Y:S05]  /*4130*/  @!P4 IADD3 R8, P0, PT, R30, 0x580, RZ ;  /* 0x000005801e08c810 */ /* 0x002fea0007f1e0ff */
[----:B--2---:R-:W-:Y:S01]  /*4140*/  @!P4 IMAD.X R2, RZ, RZ, R31, P0 ;  /* 0x000000ffff02c224 */ /* 0x004fe200000e061f */
[----:B---3--:R-:W-:Y:S07]  /*4150*/  @!P2 BRA `(.L_x_75) ;  /* 0x0000005000a0a947 */ /* 0x008fee0003800000 */
.L_x_164:
[----:B------:R-:W-:Y:S01]  /*4160*/  @!P4 R2UR UR8, R2 ;  /* 0x000000000208c2ca */ /* 0x000fe200000e0000 */
[----:B------:R-:W-:Y:S01]  /*4170*/  VOTEU.ALL UP1, P4 ;  /* 0x0000000000ff7886 */ /* 0x000fe20002020000 */
[----:B------:R-:W-:Y:S01]  /*4180*/  @!P4 R2UR UR9, R8 ;  /* 0x000000000809c2ca */ /* 0x000fe200000e0000 */
[----:B-1----:R-:W-:Y:S01]  /*4190*/  @!P4 IMAD.MOV.U32 R0, RZ, RZ, 0x2000 ;  /* 0x00002000ff00c424 */ /* 0x002fe200078e00ff */
[----:B------:R-:W-:Y:S01]  /*41a0*/  UMOV UR10, 0x0 ;  /* 0x00000000000a7882 */ /* 0x000fe20000000000 */
[----:B------:R-:W-:Y:S01]  /*41b0*/  UMOV UR11, 0x10000000 ;  /* 0x10000000000b7882 */ /* 0x000fe20000000000 */
[----:B------:R-:W-:Y:S01]  /*41c0*/  @!UP1 UIADD3 UR32, UPT, UPT, UR7, 0x200, URZ ;  /* 0x0000020007209890 */ /* 0x000fe2000fffe0ff */
[----:B------:R-:W-:Y:S06]  /*41d0*/  VOTEU.ALL UP1, P4 ;  /* 0x0000000000ff7886 */ /* 0x000fec0002020000 */
[----:B------:R-:W-:Y:S01]  /*41e0*/  IMAD.U32 R9, RZ, RZ, UR8 ;  /* 0x00000008ff097e24 */ /* 0x000fe2000f8e00ff */
[----:B------:R-:W-:Y:S01]  /*41f0*/  UPRMT UR8, UR37, 0x654, UR33 ;  /* 0x0000065425087896 */ /* 0x000fe20008000021 */
[----:B------:R-:W-:Y:S03]  /*4200*/  IMAD.U32 R8, RZ, RZ, UR9 ;  /* 0x00000009ff087e24 */ /* 0x000fe6000f8e00ff */
[----:B------:R-:W-:Y:S02]  /*4210*/  @!P4 R2UR UR15, R9 ;  /* 0x00000000090fc2ca */ /* 0x000fe400000e0000 */
[----:B------:R-:W-:Y:S02]  /*4220*/  @!P4 R2UR UR14, R8 ;  /* 0x00000000080ec2ca */ /* 0x000fe400000e0000 */
[----:B------:R-:W-:Y:S05]  /*4230*/  @!P4 IADD3 R8, P0, PT, R30, 0x580, RZ ;  /* 0x000005801e08c810 */ /* 0x000fea0007f1e0ff */
[----:B------:R-:W-:Y:S06]  /*4240*/  @!P4 IMAD.X R2, RZ, RZ, R31, P0 ;  /* 0x000000ffff02c224 */ /* 0x000fec00000e061f */
[----:B------:R1:W-:Y:S01]  /*4250*/  @!UP1 UTMALDG.3D [UR32], [UR14], desc[UR10] ;  /* 0x00000a200e0095b4 */ /* 0x0003e20008011000 */
[----:B------:R1:W-:Y:S01]  /*4260*/  @!P4 SYNCS.ARRIVE.TRANS64.RED.A0TR RZ, [UR7+0x50], R0 ;  /* 0x00005000ffffc9a7 */ /* 0x0003e20008300407 */
[----:B------:R-:W-:Y:S01]  /*4270*/  SYNCS.ARRIVE.TRANS64.RED.A1T0 RZ, [UR8], RZ ;  /* 0x000000ffffff79a7 */ /* 0x000fe20008100408 */
[----:B------:R-:W2:Y:S02]  /*4280*/  SYNCS.PHASECHK.TRANS64.TRYWAIT P2, [UR7+0x78], R14 ;  /* 0x0000780eff0075a7 */ /* 0x000ea40008041107 */
[----:B-12---:R-:W-:Y:S05]  /*4290*/  @!P2 BRA `(.L_x_76) ;  /* 0x000000500068a947 */ /* 0x006fea0003800000 */
.L_x_166:
[----:B------:R-:W-:Y:S01]  /*42a0*/  @!P4 R2UR UR8, R2 ;  /* 0x000000000208c2ca */ /* 0x000fe200000e0000 */
[----:B------:R-:W-:Y:S01]  /*42b0*/  VOTEU.ALL UP1, P4 ;  /* 0x0000000000ff7886 */ /* 0x000fe20002020000 */
[----:B------:R-:W-:Y:S01]  /*42c0*/  @!P4 R2UR UR9, R8 ;  /* 0x000000000809c2ca */ /* 0x000fe200000e0000 */
[----:B-1----:R-:W-:Y:S01]  /*42d0*/  @!P4 IMAD.MOV.U32 R0, RZ, RZ, 0x2000 ;  /* 0x00002000ff00c424 */ /* 0x002fe200078e00ff */
[----:B------:R-:W-:Y:S01]  /*42e0*/  UMOV UR10, 0x0 ;  /* 0x00000000000a7882 */ /* 0x000fe20000000000 */
[----:B------:R-:W-:Y:S01]  /*42f0*/  UMOV UR11, 0x10000000 ;  /* 0x10000000000b7882 */ /* 0x000fe20000000000 */
[----:B------:R-:W-:Y:S02]  /*4300*/  @!UP1 UIADD3 UR26, UPT, UPT, UR34, 0x20, URZ ;  /* 0x00000020221a9890 */ /* 0x000fe4000fffe0ff */
[----:B------:R-:W-:Y:S01]  /*4310*/  @!UP1 UIADD3 UR24, UPT, UPT, UR7, 0x2200, URZ ;  /* 0x0000220007189890 */ /* 0x000fe2000fffe0ff */
[----:B------:R-:W-:Y:S01]  /*4320*/  VOTEU.ALL UP1, P4 ;  /* 0x0000000000ff7886 */ /* 0x000fe20002020000 */
[----:B------:R-:W-:Y:S01]  /*4330*/  UMOV UR27, UR35 ;  /* 0x00000023001b7c82 */ /* 0x000fe20008000000 */
[----:B------:R-:W-:Y:S02]  /*4340*/  UMOV UR28, UR36 ;  /* 0x00000024001c7c82 */ /* 0x000fe40008000000 */
        /* <DEDUP_REMOVED lines=12> */
.L_x_168:
[----:B------:R-:W2:Y:S01]  /*4410*/  LDC.64 R12, c[0x0][0xb18] ;  /* 0x0002c600ff0c7b82 */ /* 0x000ea20000000a00 */
[----:B------:R-:W-:Y:S01]  /*4420*/  @!P4 R2UR UR8, R2 ;  /* 0x000000000208c2ca */ /* 0x000fe200000e0000 */
[----:B------:R-:W-:Y:S01]  /*4430*/  VOTEU.ALL UP1, P4 ;  /* 0x0000000000ff7886 */ /* 0x000fe20002020000 */
[----:B------:R-:W-:Y:S01]  /*4440*/  @!P4 R2UR UR9, R8 ;  /* 0x000000000809c2ca */ /* 0x000fe200000e0000 */
[----:B-1----:R-:W-:Y:S01]  /*4450*/  @!P4 IMAD.MOV.U32 R0, RZ, RZ, 0x2000 ;  /* 0x00002000ff00c424 */ /* 0x002fe200078e00ff */
[----:B------:R-:W-:Y:S03]  /*4460*/  UMOV UR10, 0x0 ;  /* 0x00000000000a7882 */ /* 0x000fe60000000000 */
[----:B------:R-:W1:Y:S01]  /*4470*/  @!P1 LDC R2, c[0x0][0xb0c] ;  /* 0x0002c300ff029b82 */ /* 0x000e620000000800 */
[----:B------:R-:W-:Y:S01]  /*4480*/  @!UP1 UIADD3 UR18, UPT, UPT, UR34, 0x40, URZ ;  /* 0x0000004022129890 */ /* 0x000fe2000fffe0ff */
[----:B------:R-:W-:Y:S01]  /*4490*/  @P3 SHF.R.U32.HI R26, RZ, 0x10, R21 ;  /* 0x00000010ff1a3819 */ /* 0x000fe20000011615 */
[----:B------:R-:W-:Y:S01]  /*44a0*/  @!UP1 UIADD3 UR16, UPT, UPT, UR7, 0x4200, URZ ;  /* 0x0000420007109890 */ /* 0x000fe2000fffe0ff */
[----:B------:R-:W-:Y:S01]  /*44b0*/  VIADD R28, R28, 0x1 ;  /* 0x000000011c1c7836 */ /* 0x000fe20000000000 */
[----:B------:R-:W-:Y:S01]  /*44c0*/  VOTEU.ALL UP1, P4 ;  /* 0x0000000000ff7886 */ /* 0x000fe20002020000 */
[----:B------:R-:W-:Y:S01]  /*44d0*/  UMOV UR11, 0x10000000 ;  /* 0x10000000000b7882 */ /* 0x000fe20000000000 */
[----:B------:R-:W-:Y:S01]  /*44e0*/  UMOV UR19, UR35 ;  /* 0x0000002300137c82 */ /* 0x000fe20008000000 */
[----:B------:R-:W-:Y:S01]  /*44f0*/  IMAD.U32 R9, RZ, RZ, UR8 ;  /* 0x00000008ff097e24 */ /* 0x000fe2000f8e00ff */
[----:B------:R-:W-:Y:S01]  /*4500*/  UMOV UR20, UR36 ;  /* 0x0000002400147c82 */ /* 0x000fe20008000000 */
[----:B------:R-:W-:Y:S01]  /*4510*/  IMAD.U32 R8, RZ, RZ, UR9 ;  /* 0x00000009ff087e24 */ /* 0x000fe2000f8e00ff */
[----:B------:R-:W-:Y:S02]  /*4520*/  UPRMT UR8, UR37, 0x654, UR17 ;  /* 0x0000065425087896 */ /* 0x000fe40008000011 */
[----:B------:R-:W-:Y:S02]  /*4530*/  @!P4 R2UR UR15, R9 ;  /* 0x00000000090fc2ca */ /* 0x000fe400000e0000 */
[----:B------:R-:W-:Y:S02]  /*4540*/  @!P4 R2UR UR14, R8 ;  /* 0x00000000080ec2ca */ /* 0x000fe400000e0000 */
[----:B------:R-:W3:Y:S11]  /*4550*/  LDC.64 R8, c[0x0][0xb10] ;  /* 0x0002c400ff087b82 */ /* 0x000ef60000000a00 */
[----:B------:R1:W-:Y:S01]  /*4560*/  @!UP1 UTMALDG.3D [UR16], [UR14], desc[UR10] ;  /* 0x00000a100e0095b4 */ /* 0x0003e20008011000 */
[----:B------:R5:W-:Y:S01]  /*4570*/  @!P4 SYNCS.ARRIVE.TRANS64.RED.A0TR RZ, [UR7+0x60], R0 ;  /* 0x00006000ffffc9a7 */ /* 0x000be20008300407 */
[C---:B---3--:R-:W-:Y:S01]  /*4580*/  @!P1 IMAD.HI.U32 R8, R11.reuse, R8, RZ ;  /* 0x000000080b089227 */ /* 0x048fe200078e00ff */
[----:B--2---:R-:W-:Y:S02]  /*4590*/  @!P1 ISETP.NE.AND P0, PT, R12, 0x1, PT ;  /* 0x000000010c00980c */ /* 0x004fe40003f05270 */
[----:B-1----:R-:W-:Y:S01]  /*45a0*/  @!P1 ISETP.NE.AND P2, PT, R2, 0x1, PT ;  /* 0x000000010200980c */ /* 0x002fe20003f45270 */
[----:B------:R-:W-:Y:S01]  /*45b0*/  SYNCS.ARRIVE.TRANS64.RED.A1T0 RZ, [UR8], RZ ;  /* 0x000000ffffff79a7 */ /* 0x000fe20008100408 */
[C---:B------:R-:W-:Y:S01]  /*45c0*/  @!P1 IMAD.HI.U32 R13, R10.reuse, R13, RZ ;  /* 0x0000000d0a0d9227 */ /* 0x040fe200078e00ff */
[----:B------:R-:W-:Y:S04]  /*45d0*/  @!P1 SHF.R.U32.HI R8, RZ, R9, R8 ;  /* 0x00000009ff089219 */ /* 0x000fe80000011608 */
[----:B------:R-:W-:Y:S01]  /*45e0*/  @!P1 SEL R8, R11, R8, !P2 ;  /* 0x000000080b089207 */ /* 0x000fe20005000000 */
[----:B------:R-:W1:Y:S01]  /*45f0*/  SYNCS.PHASECHK.TRANS64.TRYWAIT P5, [UR7+0x88], R14 ;  /* 0x0000880eff0075a7 */ /* 0x000e6200080a1107 */
[----:B-----5:R-:W2:Y:S02]  /*4600*/  @!P1 LDC R0, c[0x0][0xb20] ;  /* 0x0002c800ff009b82 */ /* 0x020ea40000000800 */
[----:B--2---:R-:W-:Y:S04]  /*4610*/  @!P1 SHF.R.U32.HI R0, RZ, R0, R13 ;  /* 0x00000000ff009219 */ /* 0x004fe8000001160d */
[----:B------:R-:W-:Y:S05]  /*4620*/  @!P1 SEL R9, R10, R0, !P0 ;  /* 0x000000000a099207 */ /* 0x000fea0004000000 */
[----:B------:R-:W-:Y:S02]  /*4630*/  @!P1 IMAD.IADD R0, R9, 0x1, -R8 ;  /* 0x0000000109009824 */ /* 0x000fe400078e0a08 */
[----:B------:R-:W-:Y:S02]  /*4640*/  @!P1 IMAD.IADD R8, R8, 0x1, -R9 ;  /* 0x0000000108089824 */ /* 0x000fe400078e0a09 */
[----:B------:R-:W-:Y:S02]  /*4650*/  @!P1 IMAD R11, R0, R2, R11 ;  /* 0x00000002000b9224 */ /* 0x000fe400078e020b */
[----:B------:R-:W-:Y:S01]  /*4660*/  @!P1 IMAD R10, R8, R12, R10 ;  /* 0x0000000c080a9224 */ /* 0x000fe200078e020a */
[----:B-1----:R-:W-:Y:S06]  /*4670*/  @!P5 BRA `(.L_x_78) ;  /* 0x0000004c00a0d947 */ /* 0x002fec0003800000 */
.L_x_170:
[----:B------:R-:W-:Y:S01]  /*4680*/  @!P4 IADD3 R2, P0, PT, R30, 0x580, RZ ;  /* 0x000005801e02c810 */ /* 0x000fe20007f1e0ff */
[----:B------:R-:W-:Y:S01]  /*4690*/  VOTEU.ALL UP1, P4 ;  /* 0x0000000000ff7886 */ /* 0x000fe20002020000 */
[----:B------:R-:W-:Y:S01]  /*46a0*/  UMOV UR18, 0x0 ;  /* 0x0000000000127882 */ /* 0x000fe20000000000 */
[----:B------:R-:W-:Y:S01]  /*46b0*/  UMOV UR19, 0x10000000 ;  /* 0x1000000000137882 */ /* 0x000fe20000000000 */
[----:B------:R-:W-:Y:S01]  /*46c0*/  @!P4 R2UR UR9, R2 ;  /* 0x000000000209c2ca */ /* 0x000fe200000e0000 */
[----:B-1----:R-:W-:Y:S01]  /*46d0*/  @!P4 IMAD.X R0, RZ, RZ, R31, P0 ;  /* 0x000000ffff00c224 */ /* 0x002fe200000e061f */
[----:B------:R-:W-:Y:S01]  /*46e0*/  @!UP1 UIADD3 UR10, UPT, UPT, UR34, 0x60, URZ ;  /* 0x00000060220a9890 */ /* 0x000fe2000fffe0ff */
[----:B------:R-:W-:Y:S01]  /*46f0*/  ISETP.NE.AND P0, PT, R28, 0x2, PT ;  /* 0x000000021c00780c */ /* 0x000fe20003f05270 */
[----:B------:R-:W-:Y:S01]  /*4700*/  UMOV UR11, UR35 ;  /* 0x00000023000b7c82 */ /* 0x000fe20008000000 */
[----:B------:R-:W-:Y:S01]  /*4710*/  UMOV UR12, UR36 ;  /* 0x00000024000c7c82 */ /* 0x000fe20008000000 */
[----:B------:R-:W-:Y:S01]  /*4720*/  @!P4 R2UR UR8, R0 ;  /* 0x000000000008c2ca */ /* 0x000fe200000e0000 */
[----:B------:R-:W-:Y:S01]  /*4730*/  IMAD.IADD R14, R10, 0x1, R86 ;  /* 0x000000010a0e7824 */ /* 0x000fe200078e0256 */
[----:B------:R-:W-:Y:S01]  /*4740*/  @P3 R2UR UR36, R26 ;  /* 0x000000001a2432ca */ /* 0x000fe200000e0000 */
[----:B------:R-:W-:Y:S01]  /*4750*/  IMAD.IADD R15, R11, 0x1, R87 ;  /* 0x000000010b0f7824 */ /* 0x000fe200078e0257 */
[----:B------:R-:W-:Y:S02]  /*4760*/  SEL R0, RZ, 0x1, P0 ;  /* 0x00000001ff007807 */ /* 0x000fe40000000000 */
[----:B------:R-:W-:Y:S01]  /*4770*/  LOP3.LUT R29, R29, 0x1, RZ, 0x3c, !PT ;  /* 0x000000011d1d7812 */ /* 0x000fe200078e3cff */
[----:B------:R-:W-:Y:S01]  /*4780*/  IMAD.U32 R8, RZ, RZ, UR9 ;  /* 0x00000009ff087e24 */ /* 0x000fe2000f8e00ff */
[----:B------:R-:W-:Y:S01]  /*4790*/  @!UP1 UIADD3 UR9, UPT, UPT, UR7, 0x68, URZ ;  /* 0x0000006807099890 */ /* 0x000fe2000fffe0ff */
[----:B------:R-:W-:Y:S02]  /*47a0*/  LOP3.LUT R27, R27, R0, RZ, 0x3c, !PT ;  /* 0x000000001b1b7212 */ /* 0x000fe400078e3cff */
[----:B------:R-:W-:Y:S02]  /*47b0*/  SEL R28, R28, RZ, P0 ;  /* 0x000000ff1c1c7207 */ /* 0x000fe40000000000 */
[----:B------:R-:W-:Y:S01]  /*47c0*/  IMAD.U32 R9, RZ, RZ, UR8 ;  /* 0x00000008ff097e24 */ /* 0x000fe2000f8e00ff */
[----:B------:R-:W-:Y:S01]  /*47d0*/  @!P4 R2UR UR14, R8 ;  /* 0x00000000080ec2ca */ /* 0x000fe200000e0000 */
[----:B------:R-:W-:Y:S01]  /*47e0*/  @!UP1 UIADD3 UR8, UPT, UPT, UR7, 0x6200, URZ ;  /* 0x0000620007089890 */ /* 0x000fe2000fffe0ff */
[----:B------:R-:W-:Y:S02]  /*47f0*/  VOTEU.ALL UP1, P4 ;  /* 0x0000000000ff7886 */ /* 0x000fe40002020000 */
[----:B------:R-:W-:Y:S11]  /*4800*/  @!P4 R2UR UR15, R9 ;  /* 0x00000000090fc2ca */ /* 0x000ff600000e0000 */
[----:B------:R-:W-:Y:S02]  /*4810*/  @!UPT UIADD3 URZ, UPT, UPT, URZ, URZ, URZ ;  /* 0x000000fffffff290 */ /* 0x000fe4000fffe0ff */
[----:B------:R2:W-:Y:S01]  /*4820*/  @!UP1 UTMALDG.3D [UR8], [UR14], desc[UR18] ;  /* 0x000012080e0095b4 */ /* 0x0005e20008011000 */
[----:B------:R2:W-:Y:S01]  /*4830*/  @!P4 SYNCS.ARRIVE.TRANS64.RED.A0TR RZ, [UR7+0x68], R25 ;  /* 0x00006819ffffc9a7 */ /* 0x0005e20008300407 */
[----:B------:R-:W-:Y:S01]  /*4840*/  UPLOP3.LUT UP1, UPT, UPT, UPT, UPT, 0x80, 0x8 ;  /* 0x000000000008789c */ /* 0x000fe20003f2f070 */
[----:B------:R-:W-:Y:S01]  /*4850*/  SYNCS.ARRIVE.TRANS64.RED.A1T0 RZ, [UR13], RZ ;  /* 0x000000ffffff79a7 */ /* 0x000fe2000810040d */
[----:B------:R-:W-:Y:S09]  /*4860*/  @P3 BRA `(.L_x_79) ;  /* 0xfffffff000a03947 */ /* 0x000ff2000383ffff */
[----:B------:R-:W-:-:S04]  /*4870*/  SHF.L.U32 R2, R29, 0x1f, RZ ;  /* 0x0000001f1d027819 */ /* 0x000fc800000006ff */
[----:B------:R-:W1:Y:S02]  /*4880*/  SYNCS.PHASECHK.TRANS64.TRYWAIT P0, [UR7+0x70], R2 ;  /* 0x00007002ff0075a7 */ /* 0x000e640008001107 */
[----:B-1----:R-:W-:Y:S05]  /*4890*/  @!P0 BRA `(.L_x_80) ;  /* 0x0000004c00308947 */ /* 0x002fea0003800000 */
.L_x_172:
[----:B------:R-:W3:Y:S02]  /*48a0*/  SYNCS.PHASECHK.TRANS64.TRYWAIT P0, [UR7+0x78], R2 ;  /* 0x00007802ff0075a7 */ /* 0x000ee40008001107 */
[----:B---3--:R-:W-:Y:S05]  /*48b0*/  @!P0 BRA `(.L_x_81) ;  /* 0x0000004c00408947 */ /* 0x008fea0003800000 */
.L_x_174:
[----:B------:R-:W3:Y:S02]  /*48c0*/  SYNCS.PHASECHK.TRANS64.TRYWAIT P0, [UR7+0x80], R2 ;  /* 0x00008002ff0075a7 */ /* 0x000ee40008001107 */
[----:B---3--:R-:W-:Y:S05]  /*48d0*/  @!P0 BRA `(.L_x_82) ;  /* 0x0000004c00508947 */ /* 0x008fea0003800000 */
.L_x_176:
[----:B-1----:R-:W-:-:S07]  /*48e0*/  MOV R0, UR7 ;  /* 0x0000000700007c02 */ /* 0x002fce0008000f00 */
.L_x_83:
[----:B-1----:R-:W-:-:S04]  /*48f0*/  SHF.L.U32 R2, R29, 0x1f, RZ ;  /* 0x0000001f1d027819 */ /* 0x002fc800000006ff */
[----:B------:R1:W3:Y:S03]  /*4900*/  SYNCS.PHASECHK.TRANS64.TRYWAIT P0, [R0+URZ+0x88], R2 ;  /* 0x00008802000075a7 */ /* 0x0002e600080011ff */
[----:B---3--:R-:W-:Y:S05]  /*4910*/  @!P0 NANOSLEEP.SYNCS 0x989680 ;  /* 0x009896800000895d */ /* 0x008fea0003900000 */
[----:B------:R-:W3:Y:S02]  /*4920*/  @!P0 SYNCS.PHASECHK.TRANS64 P0, [R0+URZ+0x88], R2 ;  /* 0x00008802000085a7 */ /* 0x000ee400080010ff */
[----:B--23--:R-:W-:Y:S05]  /*4930*/  @P0 EXIT ;  /* 0x000000000000094d */ /* 0x00cfea0003800000 */
[----:B------:R-:W-:Y:S05]  /*4940*/  BRA `(.L_x_83) ;  /* 0xfffffffc00e87947 */ /* 0x000fea000383ffff */
.L_x_68:
[----:B------:R-:W-:-:S06]  /*4950*/  UISETP.GE.AND UP1, UPT, UR8, 0x4, UPT ;  /* 0x000000040800788c */ /* 0x000fcc000bf26270 */
[----:B------:R-:W-:-:S13]  /*4960*/  PLOP3.LUT P0, PT, PT, PT, UP1, 0x80, 0x8 ;  /* 0x000000000008781c */ /* 0x000fda0003f0f018 */
[----:B------:R-:W-:Y:S05]  /*4970*/  @!P0 EXIT ;  /* 0x000000000000894d */ /* 0x000fea0003800000 */
[----:B------:R-:W-:Y:S01]  /*4980*/  BAR.SYNC.DEFER_BLOCKING 0x6, 0xa0 ;  /* 0x0182800000007b1d */ /* 0x000fe20000010000 */
[C---:B------:R-:W-:Y:S01]  /*4990*/  IMAD.SHL.U32 R2, R101.reuse, 0x20, RZ ;  /* 0x0000002065027824 */ /* 0x040fe200078e00ff */
[C---:B------:R-:W-:Y:S01]  /*49a0*/  SHF.L.U32 R46, R101.reuse, 0x10, RZ ;  /* 0x00000010652e7819 */ /* 0x040fe200000006ff */
[C---:B------:R-:W-:Y:S01]  /*49b0*/  IMAD.SHL.U32 R100, R101.reuse, 0x4, RZ ;  /* 0x0000000465647824 */ /* 0x040fe200078e00ff */
[C---:B------:R-:W-:Y:S01]  /*49c0*/  LOP3.LUT R102, R101.reuse, 0x60, RZ, 0xc0, !PT ;  /* 0x0000006065667812 */ /* 0x040fe200078ec0ff */
[----:B------:R-:W-:Y:S01]  /*49d0*/  HFMA2 R97, -RZ, RZ, 0, 5.9604644775390625e-08 ;  /* 0x00000001ff617431 */ /* 0x000fe200000001ff */
[----:B------:R-:W-:Y:S02]  /*49e0*/  UMOV UR48, 0x400 ;  /* 0x0000040000307882 */ /* 0x000fe40000000000 */
[----:B------:R-:W1:Y:S01]  /*49f0*/  LDC R91, c[0x0][0x370] ;  /* 0x0000dc00ff5b7b82 */ /* 0x000e620000000800 */
[----:B------:R-:W-:Y:S01]  /*4a00*/  ULEA UR48, UR37, UR48, 0x18 ;  /* 0x0000003025307291 */ /* 0x000fe2000f8ec0ff */
[----:B------:R-:W-:Y:S01]  /*4a10*/  LOP3.LUT R3, R2, 0xc0, RZ, 0xc0, !PT ;  /* 0x000000c002037812 */ /* 0x000fe200078ec0ff */
[----:B------:R-:W-:Y:S01]  /*4a20*/  HFMA2 R95, -RZ, RZ, 0, 0 ;  /* 0x00000000ff5f7431 */ /* 0x000fe200000001ff */
[----:B------:R-:W-:Y:S01]  /*4a30*/  LOP3.LUT R99, R101, 0x2, RZ, 0xc0, !PT ;  /* 0x0000000265637812 */ /* 0x000fe200078ec0ff */
[----:B------:R-:W-:Y:S01]  /*4a40*/  UIADD3 UR4, UPT, UPT, UR48, 0x200, URZ ;  /* 0x0000020030047890 */ /* 0x000fe2000fffe0ff */
[----:B------:R-:W-:Y:S01]  /*4a50*/  LOP3.LUT R100, R3, 0x18, R100, 0xf8, !PT ;  /* 0x0000001803647812 */ /* 0x000fe200078ef864 */
[----:B------:R-:W-:Y:S01]  /*4a60*/  IMAD.MOV.U32 R45, RZ, RZ, RZ ;  /* 0x000000ffff2d7224 */ /* 0x000fe200078e00ff */
[----:B------:R-:W2:Y:S01]  /*4a70*/  LDC R42, c[0x0][0xb0c] ;  /* 0x0002c300ff2a7b82 */ /* 0x000ea20000000800 */
[----:B------:R-:W-:Y:S01]  /*4a80*/  LOP3.LUT R46, R46, 0x600000, RZ, 0xc0, !PT ;  /* 0x006000002e2e7812 */ /* 0x000fe200078ec0ff */
[----:B------:R-:W-:Y:S01]  /*4a90*/  IMAD.MOV.U32 R105, RZ, RZ, RZ ;  /* 0x000000ffff697224 */ /* 0x000fe200078e00ff */
[----:B------:R-:W-:Y:S01]  /*4aa0*/  LOP3.LUT R100, R100, 0xf20, R2, 0xf8, !PT ;  /* 0x00000f2064647812 */ /* 0x000fe200078ef802 */
[----:B------:R-:W-:Y:S01]  /*4ab0*/  IMAD.U32 R93, RZ, RZ, UR4 ;  /* 0x00000004ff5d7e24 */ /* 0x000fe2000f8e00ff */
[----:B------:R-:W-:Y:S01]  /*4ac0*/  LOP3.LUT R101, R101, 0x4, RZ, 0xc0, !PT ;  /* 0x0000000465657812 */ /* 0x000fe200078ec0ff */
[----:B------:R-:W4:Y:S01]  /*4ad0*/  LDCU.64 UR52, c[0x0][0x348] ;  /* 0x00006900ff3477ac */ /* 0x000f220008000a00 */
[----:B------:R-:W-:Y:S01]  /*4ae0*/  MOV R96, RZ ;  /* 0x000000ff00607202 */ /* 0x000fe20000000f00 */
[----:B------:R-:W1:Y:S01]  /*4af0*/  LDC R89, c[0x0][0xb20] ;  /* 0x0002c800ff597b82 */ /* 0x000e620000000800 */
[----:B------:R-:W3:Y:S01]  /*4b00*/  LDS R0, [UR48+0x150] ;  /* 0x00015030ff007984 */ /* 0x000ee20008000800 */
[----:B------:R-:W-:Y:S01]  /*4b10*/  IMAD R100, R100, 0x2, R93 ;  /* 0x0000000264647824 */ /* 0x000fe200078e025d */
[----:B------:R-:W1:Y:S03]  /*4b20*/  LDCU.64 UR38, c[0x0][0x888] ;  /* 0x00011100ff2677ac */ /* 0x000e660008000a00 */
[--C-:B------:R-:W-:Y:S01]  /*4b30*/  IMAD R99, R99, -0x10, R100.reuse ;  /* 0xfffffff063637824 */ /* 0x100fe200078e0264 */
[----:B------:R-:W1:Y:S01]  /*4b40*/  LDCU.64 UR44, c[0x0][0x890] ;  /* 0x00011200ff2c77ac */ /* 0x000e620008000a00 */
[----:B------:R-:W1:Y:S01]  /*4b50*/  LDC R41, c[0x0][0xb30] ;  /* 0x0002cc00ff297b82 */ /* 0x000e620000000800 */
[----:B------:R-:W-:Y:S01]  /*4b60*/  IMAD R98, R101, -0x10, R100 ;  /* 0xfffffff065627824 */ /* 0x000fe200078e0264 */
[----:B------:R-:W-:Y:S01]  /*4b70*/  UMOV UR49, URZ ;  /* 0x000000ff00317c82 */ /* 0x000fe20008000000 */
[----:B------:R-:W-:-:S05]  /*4b80*/  UMOV UR51, URZ ;  /* 0x000000ff00337c82 */ /* 0x000fca0008000000 */
[----:B------:R-:W1:Y:S08]  /*4b90*/  LDC.64 R84, c[0x0][0xb10] ;  /* 0x0002c400ff547b82 */ /* 0x000e700000000a00 */
[----:B------:R-:W1:Y:S08]  /*4ba0*/  LDC.64 R38, c[0x0][0xb18] ;  /* 0x0002c600ff267b82 */ /* 0x000e700000000a00 */
[----:B------:R-:W1:Y:S08]  /*4bb0*/  LDC.64 R36, c[0x0][0xb28] ;  /* 0x0002ca00ff247b82 */ /* 0x000e700000000a00 */
[----:B------:R-:W1:Y:S01]  /*4bc0*/  LDC.64 R82, c[0x0][0x8b0] ;  /* 0x00022c00ff527b82 */ /* 0x000e620000000a00 */
[----:B---3--:R-:W-:-:S07]  /*4bd0*/  IMAD.IADD R46, R0, 0x1, R46 ;  /* 0x00000001002e7824 */ /* 0x008fce00078e022e */
[----:B------:R-:W3:Y:S08]  /*4be0*/  LDC.64 R80, c[0x0][0x8a8] ;  /* 0x00022a00ff507b82 */ /* 0x000ef00000000a00 */
[----:B--2-4-:R-:W1:Y:S02]  /*4bf0*/  LDC R90, c[0x0][0x374] ;  /* 0x0000dd00ff5a7b82 */ /* 0x014e640000000800 */
.L_x_127:
[----:B------:R-:W-:Y:S02]  /*4c00*/  LEA R0, R105, UR48, 0x3 ;  /* 0x0000003069007c11 */ /* 0x000fe4000f8e18ff */
[----:B------:R-:W-:Y:S02]  /*4c10*/  SHF.L.U32 R2, R95, 0x1f, RZ ;  /* 0x0000001f5f027819 */ /* 0x000fe400000006ff */
[----:B-1----:R-:W-:Y:S02]  /*4c20*/  LEA R16, R105, UR48, 0x4 ;  /* 0x0000003069107c11 */ /* 0x002fe4000f8e20ff */
[----:B------:R-:W2:Y:S02]  /*4c30*/  SYNCS.PHASECHK.TRANS64.TRYWAIT P0, [R0+URZ+0xa0], R2 ;  /* 0x0000a002000075a7 */ /* 0x000ea400080011ff */
[----:B--23--:R-:W-:Y:S05]  /*4c40*/  @!P0 BRA `(.L_x_84) ;  /* 0x00000048008c8947 */ /* 0x00cfea0003800000 */
.L_x_177:
[----:B------:R-:W4:Y:S01]  /*4c50*/  LDC.64 R10, c[0x0][0xb10] ;  /* 0x0002c400ff0a7b82 */ /* 0x000f220000000a00 */
[----:B------:R-:W3:Y:S01]  /*4c60*/  LDS.128 R16, [R16+0x130] ;  /* 0x0001300010107984 */ /* 0x000ee20000000c00 */
[----:B-1----:R-:W-:Y:S01]  /*4c70*/  ISETP.NE.AND P1, PT, R41, 0x1, PT ;  /* 0x000000012900780c */ /* 0x002fe20003f25270 */
[----:B--2---:R-:W-:Y:S01]  /*4c80*/  VIADD R0, R0, 0xb0 ;  /* 0x000000b000007836 */ /* 0x004fe20000000000 */
[----:B------:R-:W-:Y:S04]  /*4c90*/  ISETP.GE.AND P0, PT, R40, 0x1, PT ;  /* 0x000000012800780c */ /* 0x000fe80003f06270 */
[----:B------:R-:W1:Y:S01]  /*4ca0*/  LDC.64 R8, c[0x0][0xb18] ;  /* 0x0002c600ff087b82 */ /* 0x000e620000000a00 */
[----:B------:R-:W-:Y:S01]  /*4cb0*/  PRMT R0, RZ, 0x654, R0 ;  /* 0x00000654ff007816 */ /* 0x000fe20000000000 */
[----:B------:R-:W-:Y:S01]  /*4cc0*/  @!PT LDS RZ, [RZ] ;  /* 0x00000000fffff984 */ /* 0x000fe20000000800 */
[----:B------:R-:W-:Y:S01]  /*4cd0*/  @!PT LDS RZ, [RZ] ;  /* 0x00000000fffff984 */ /* 0x000fe20000000800 */
[----:B------:R-:W-:Y:S01]  /*4ce0*/  @!PT LDS RZ, [RZ] ;  /* 0x00000000fffff984 */ /* 0x000fe20000000800 */
[----:B------:R-:W-:Y:S01]  /*4cf0*/  @!PT LDS RZ, [RZ] ;  /* 0x00000000fffff984 */ /* 0x000fe20000000800 */
[----:B------:R2:W-:Y:S06]  /*4d00*/  MEMBAR.ALL.CTA ;  /* 0x0000000000007992 */ /* 0x0005ec0000008000 */
[----:B--2---:R-:W2:Y:S01]  /*4d10*/  FENCE.VIEW.ASYNC.S ;  /* 0x00000000000073c6 */ /* 0x004ea20000000000 */
[----:B------:R-:W1:Y:S08]  /*4d20*/  @!P1 LDC R12, c[0x0][0xb20] ;  /* 0x0002c800ff0c9b82 */ /* 0x000e700000000800 */
[----:B------:R-:W1:Y:S01]  /*4d30*/  @!P1 LDC R7, c[0x0][0xb0c] ;  /* 0x0002c300ff079b82 */ /* 0x000e620000000800 */
[----:B--2---:R2:W-:Y:S01]  /*4d40*/  SYNCS.ARRIVE.TRANS64.RED.A1T0 RZ, [R0+URZ], RZ ;  /* 0x000000ff00ff79a7 */ /* 0x0045e200081004ff */
[----:B---3--:R-:W-:Y:S04]  /*4d50*/  LOP3.LUT P4, RZ, R18, 0x1, RZ, 0xc0, !PT ;  /* 0x0000000112ff7812 */ /* 0x008fe8000788c0ff */
[----:B------:R-:W-:Y:S09]  /*4d60*/  P2R R103, PR, RZ, 0x10 ;  /* 0x00000010ff677803 */ /* 0x000ff20000000000 */
[----:B------:R-:W-:Y:S02]  /*4d70*/  @P4 MOV R44, R16 ;  /* 0x00000010002c4202 */ /* 0x000fe40000000f00 */
[----:B------:R-:W-:Y:S01]  /*4d80*/  @P4 LOP3.LUT R43, R17, 0xffff, RZ, 0xc0, !PT ;  /* 0x0000ffff112b4812 */ /* 0x000fe200078ec0ff */
[----:B--2-4-:R-:W-:Y:S06]  /*4d90*/  @!P0 BRA `(.L_x_85) ;  /* 0x0000000000a48947 */ /* 0x014fec0003800000 */
[----:B------:R-:W-:Y:S01]  /*4da0*/  IMAD.HI.U32 R0, R90, R39, RZ ;  /* 0x000000275a007227 */ /* 0x000fe200078e00ff */
[----:B------:R-:W-:Y:S02]  /*4db0*/  ISETP.NE.AND P0, PT, R38, 0x1, PT ;  /* 0x000000012600780c */ /* 0x000fe40003f05270 */
[----:B------:R-:W-:Y:S01]  /*4dc0*/  ISETP.NE.AND P2, PT, R40, 0x1, PT ;  /* 0x000000012800780c */ /* 0x000fe20003f45270 */
[----:B------:R-:W-:Y:S01]  /*4dd0*/  IMAD.HI.U32 R4, R91, R84, RZ ;  /* 0x000000545b047227 */ /* 0x000fe200078e00ff */
[----:B------:R-:W-:Y:S02]  /*4de0*/  SHF.R.U32.HI R0, RZ, R89, R0 ;  /* 0x00000059ff007219 */ /* 0x000fe40000011600 */
[----:B------:R-:W-:Y:S01]  /*4df0*/  ISETP.NE.AND P3, PT, R42, 0x1, PT ;  /* 0x000000012a00780c */ /* 0x000fe20003f65270 */
[----:B------:R-:W-:Y:S01]  /*4e00*/  IMAD.HI.U32 R6, R43, R39, RZ ;  /* 0x000000272b067227 */ /* 0x000fe200078e00ff */
[-C--:B------:R-:W-:Y:S02]  /*4e10*/  SHF.R.U32.HI R4, RZ, R85.reuse, R4 ;  /* 0x00000055ff047219 */ /* 0x080fe40000011604 */
[----:B------:R-:W-:Y:S01]  /*4e20*/  SEL R0, R90, R0, !P0 ;  /* 0x000000005a007207 */ /* 0x000fe20004000000 */
[----:B------:R-:W-:Y:S01]  /*4e30*/  IMAD.HI.U32 R5, R44, R84, RZ ;  /* 0x000000542c057227 */ /* 0x000fe200078e00ff */
[----:B------:R-:W-:Y:S03]  /*4e40*/  SEL R4, R91, R4, !P3 ;  /* 0x000000045b047207 */ /* 0x000fe60005800000 */
[-C--:B------:R-:W-:Y:S01]  /*4e50*/  IMAD.HI.U32 R3, R0, R36.reuse, RZ ;  /* 0x0000002400037227 */ /* 0x080fe200078e00ff */
[----:B------:R-:W-:Y:S03]  /*4e60*/  SHF.R.U32.HI R5, RZ, R85, R5 ;  /* 0x00000055ff057219 */ /* 0x000fe60000011605 */
[----:B------:R-:W-:Y:S01]  /*4e70*/  IMAD.HI.U32 R2, R4, R36, RZ ;  /* 0x0000002404027227 */ /* 0x000fe200078e00ff */
[----:B------:R-:W-:Y:S02]  /*4e80*/  @P2 SHF.R.U32.HI R0, RZ, R37, R3 ;  /* 0x00000025ff002219 */ /* 0x000fe40000011603 */
[----:B------:R-:W-:Y:S02]  /*4e90*/  SHF.R.U32.HI R3, RZ, R89, R6 ;  /* 0x00000059ff037219 */ /* 0x000fe40000011606 */
[----:B------:R-:W-:Y:S01]  /*4ea0*/  @P2 SHF.R.U32.HI R4, RZ, R37, R2 ;  /* 0x00000025ff042219 */ /* 0x000fe20000011602 */
[----:B------:R-:W-:Y:S01]  /*4eb0*/  IMAD R0, R40, R0, RZ ;  /* 0x0000000028007224 */ /* 0x000fe200078e02ff */
[----:B------:R-:W-:Y:S02]  /*4ec0*/  SEL R3, R43, R3, !P0 ;  /* 0x000000032b037207 */ /* 0x000fe40004000000 */
[----:B------:R-:W-:Y:S01]  /*4ed0*/  SEL R2, R44, R5, !P3 ;  /* 0x000000052c027207 */ /* 0x000fe20005800000 */
[----:B------:R-:W-:Y:S01]  /*4ee0*/  IMAD R5, R40, R4, RZ ;  /* 0x0000000428057224 */ /* 0x000fe200078e02ff */
[C---:B------:R-:W-:Y:S01]  /*4ef0*/  ISETP.GE.AND P0, PT, R3.reuse, R0, PT ;  /* 0x000000000300720c */ /* 0x040fe20003f06270 */
[C---:B------:R-:W-:Y:S03]  /*4f00*/  IMAD.HI.U32 R0, R3.reuse, R36, RZ ;  /* 0x0000002403007227 */ /* 0x040fe600078e00ff */
[C---:B------:R-:W-:Y:S02]  /*4f10*/  ISETP.GE.OR P0, PT, R2.reuse, R5, P0 ;  /* 0x000000050200720c */ /* 0x040fe40000706670 */
[----:B------:R-:W-:Y:S04]  /*4f20*/  SHF.R.U32.HI R0, RZ, R37, R0 ;  /* 0x00000025ff007219 */ /* 0x000fe80000011600 */
[C---:B------:R-:W-:Y:S05]  /*4f30*/  SEL R6, R3.reuse, R0, !P2 ;  /* 0x0000000003067207 */ /* 0x040fea0005000000 */
        /* <DEDUP_REMOVED lines=14> */
[----:B------:R-:W-:Y:S07]  /*5020*/  IMAD R43, R3, R38, R43 ;  /* 0x00000026032b7224 */ /* 0x000fee00078e022b */
.L_x_85:
[----:B-1----:R-:W-:Y:S01]  /*5030*/  @!P1 ISETP.NE.AND P0, PT, R8, 0x1, PT ;  /* 0x000000010800980c */ /* 0x002fe20003f05270 */
[----:B------:R-:W-:Y:S01]  /*5040*/  @!P1 IMAD.HI.U32 R2, R43, R9, RZ ;  /* 0x000000092b029227 */ /* 0x000fe200078e00ff */
[----:B------:R-:W-:Y:S01]  /*5050*/  R2UR UR42, R15 ;  /* 0x000000000f2a72ca */ /* 0x000fe200000e0000 */
[----:B------:R-:W-:Y:S01]  /*5060*/  BSSY.RECONVERGENT B6, `(.L_x_86) ;  /* 0x0000031000067945 */ /* 0x000fe20003800200 */
[----:B------:R-:W-:Y:S01]  /*5070*/  R2UR UR41, R14 ;  /* 0x000000000e2972ca */ /* 0x000fe200000e0000 */
[C---:B------:R-:W-:Y:S01]  /*5080*/  @!P1 IMAD.HI.U32 R0, R44.reuse, R10, RZ ;  /* 0x0000000a2c009227 */ /* 0x040fe200078e00ff */
[----:B------:R-:W-:Y:S02]  /*5090*/  @!P1 SHF.R.U32.HI R2, RZ, R12, R2 ;  /* 0x0000000cff029219 */ /* 0x000fe40000011602 */
[----:B------:R-:W-:Y:S01]  /*50a0*/  @!P1 ISETP.NE.AND P2, PT, R7, 0x1, PT ;  /* 0x000000010700980c */ /* 0x000fe20003f45270 */
[----:B------:R-:W-:Y:S01]  /*50b0*/  VIADD R105, R105, 0x1 ;  /* 0x0000000169697836 */ /* 0x000fe20000000000 */
[----:B------:R-:W-:Y:S02]  /*50c0*/  @!P1 SEL R2, R43, R2, !P0 ;  /* 0x000000022b029207 */ /* 0x000fe40004000000 */
[----:B------:R-:W-:Y:S02]  /*50d0*/  @!P1 SHF.R.U32.HI R0, RZ, R11, R0 ;  /* 0x0000000bff009219 */ /* 0x000fe40000011600 */
[----:B------:R-:W-:Y:S01]  /*50e0*/  LOP3.LUT P0, RZ, R93, 0x1b0, RZ, 0xc0, !PT ;  /* 0x000001b05dff7812 */ /* 0x000fe2000780c0ff */
[----:B------:R-:W-:Y:S01]  /*50f0*/  USHF.L.U32 UR42, UR42, 0x7, URZ ;  /* 0x000000072a2a7899 */ /* 0x000fe200080006ff */
[----:B------:R-:W-:Y:S01]  /*5100*/  @!P1 SEL R3, R44, R0, !P2 ;  /* 0x000000002c039207 */ /* 0x000fe20005000000 */
[----:B------:R-:W-:Y:S01]  /*5110*/  USHF.L.U32 UR41, UR41, 0x7, URZ ;  /* 0x0000000729297899 */ /* 0x000fe200080006ff */
[----:B------:R-:W-:Y:S03]  /*5120*/  @P4 SHF.R.U32.HI R94, RZ, 0x10, R17 ;  /* 0x00000010ff5e4819 */ /* 0x000fe60000011611 */
[----:B------:R-:W-:Y:S02]  /*5130*/  @!P1 IMAD.IADD R0, R2, 0x1, -R3 ;  /* 0x0000000102009824 */ /* 0x000fe400078e0a03 */
[----:B------:R-:W-:Y:S02]  /*5140*/  @!P1 IMAD.IADD R2, R3, 0x1, -R2 ;  /* 0x0000000103029824 */ /* 0x000fe400078e0a02 */
[----:B------:R-:W-:Y:S02]  /*5150*/  @!P1 IMAD R44, R0, R7, R44 ;  /* 0x00000007002c9224 */ /* 0x000fe400078e022c */
[----:B------:R-:W-:Y:S01]  /*5160*/  @!P1 IMAD R43, R2, R8, R43 ;  /* 0x00000008022b9224 */ /* 0x000fe200078e022b */
[----:B------:R-:W-:Y:S06]  /*5170*/  @!P0 BRA `(.L_x_87) ;  /* 0x00000000007c8947 */ /* 0x000fec0003800000 */
[----:B------:R-:W1:Y:S01]  /*5180*/  LDCU.64 UR8, c[0x4][0x80] ;  /* 0x01001000ff0877ac */ /* 0x000e620008000a00 */
[----:B------:R-:W-:Y:S01]  /*5190*/  MOV R2, 0x0 ;  /* 0x0000000000027802 */ /* 0x000fe20000000f00 */
[----:B------:R-:W-:Y:S02]  /*51a0*/  HFMA2 R12, -RZ, RZ, 0, 5.9604644775390625e-08 ;  /* 0x00000001ff0c7431 */ /* 0x000fe400000001ff */
[----:B------:R-:W-:Y:S01]  /*51b0*/  IMAD.MOV.U32 R8, RZ, RZ, 0x70 ;  /* 0x00000070ff087424 */ /* 0x000fe200078e00ff */
[----:B------:R2:W3:Y:S01]  /*51c0*/  LDC.64 R14, c[0x4][R2] ;  /* 0x01000000020e7b82 */ /* 0x0004e20000000a00 */
[----:B------:R-:W4:Y:S01]  /*51d0*/  LDCU.64 UR6, c[0x4][0x88] ;  /* 0x01001100ff0677ac */ /* 0x000f220008000a00 */
[----:B------:R-:W-:Y:S01]  /*51e0*/  IMAD.MOV.U32 R13, RZ, RZ, RZ ;  /* 0x000000ffff0d7224 */ /* 0x000fe200078e00ff */
[----:B------:R-:W2:Y:S01]  /*51f0*/  LDCU.64 UR4, c[0x4][0x8] ;  /* 0x01000100ff0477ac */ /* 0x000ea20008000a00 */
[----:B-1----:R-:W-:Y:S01]  /*5200*/  MOV R5, UR9 ;  /* 0x0000000900057c02 */ /* 0x002fe20008000f00 */
[----:B------:R-:W-:Y:S01]  /*5210*/  IMAD.U32 R4, RZ, RZ, UR8 ;  /* 0x00000008ff047e24 */ /* 0x000fe2000f8e00ff */
[----:B----4-:R-:W-:Y:S01]  /*5220*/  MOV R7, UR7 ;  /* 0x0000000700077c02 */ /* 0x010fe20008000f00 */
[----:B------:R-:W-:Y:S01]  /*5230*/  IMAD.U32 R6, RZ, RZ, UR6 ;  /* 0x00000006ff067e24 */ /* 0x000fe2000f8e00ff */
[----:B--2---:R-:W-:Y:S01]  /*5240*/  MOV R11, UR5 ;  /* 0x00000005000b7c02 */ /* 0x004fe20008000f00 */
[----:B------:R-:W-:Y:S02]  /*5250*/  IMAD.U32 R10, RZ, RZ, UR4 ;  /* 0x00000004ff0a7e24 */ /* 0x000fe4000f8e00ff */
[----:B------:R-:W-:Y:S07]  /*5260*/  LEPC R20, `(.L_x_88) ;  /* 0x000000001014794e */ /* 0x000fee0000000000 */
[----:B---3-5:R-:W-:Y:S05]  /*5270*/  CALL.ABS.NOINC R14 ;  /* 0x000000000e007343 */ /* 0x028fea0003c00000 */
.L_x_88:
[----:B------:R-:W1:Y:S01]  /*5280*/  LDCU.64 UR8, c[0x4][0x80] ;  /* 0x01001000ff0877ac */ /* 0x000e620008000a00 */
[----:B------:R-:W2:Y:S01]  /*5290*/  LDC.64 R2, c[0x4][R2] ;  /* 0x0100000002027b82 */ /* 0x000ea20000000a00 */
[----:B------:R-:W-:Y:S02]  /*52a0*/  HFMA2 R12, -RZ, RZ, 0, 5.9604644775390625e-08 ;  /* 0x00000001ff0c7431 */ /* 0x000fe400000001ff */
[----:B------:R-:W-:Y:S02]  /*52b0*/  IMAD.MOV.U32 R8, RZ, RZ, 0x70 ;  /* 0x00000070ff087424 */ /* 0x000fe400078e00ff */
[----:B------:R-:W-:Y:S01]  /*52c0*/  IMAD.MOV.U32 R13, RZ, RZ, RZ ;  /* 0x000000ffff0d7224 */ /* 0x000fe200078e00ff */
[----:B------:R-:W3:Y:S01]  /*52d0*/  LDCU.64 UR6, c[0x4][0x88] ;  /* 0x01001100ff0677ac */ /* 0x000ee20008000a00 */
[----:B------:R-:W4:Y:S01]  /*52e0*/  LDCU.64 UR4, c[0x4][0x8] ;  /* 0x01000100ff0477ac */ /* 0x000f220008000a00 */
[----:B-1----:R-:W-:Y:S02]  /*52f0*/  MOV R4, UR8 ;  /* 0x0000000800047c02 */ /* 0x002fe40008000f00 */
[----:B------:R-:W-:Y:S02]  /*5300*/  MOV R5, UR9 ;  /* 0x0000000900057c02 */ /* 0x000fe40008000f00 */
[----:B---3--:R-:W-:Y:S01]  /*5310*/  MOV R7, UR7 ;  /* 0x0000000700077c02 */ /* 0x008fe20008000f00 */
[----:B------:R-:W-:Y:S01]  /*5320*/  IMAD.U32 R6, RZ, RZ, UR6 ;  /* 0x00000006ff067e24 */ /* 0x000fe2000f8e00ff */
[----:B----4-:R-:W-:Y:S01]  /*5330*/  MOV R11, UR5 ;  /* 0x00000005000b7c02 */ /* 0x010fe20008000f00 */
[----:B------:R-:W-:Y:S02]  /*5340*/  IMAD.U32 R10, RZ, RZ, UR4 ;  /* 0x00000004ff0a7e24 */ /* 0x000fe4000f8e00ff */
[----:B------:R-:W-:Y:S07]  /*5350*/  LEPC R20, `(.L_x_87) ;  /* 0x000000001014794e */ /* 0x000fee0000000000 */
[----:B--2---:R-:W-:Y:S05]  /*5360*/  CALL.ABS.NOINC R2 ;  /* 0x0000000002007343 */ /* 0x004fea0003c00000 */
.L_x_87:
[----:B------:R-:W-:Y:S05]  /*5370*/  BSYNC.RECONVERGENT B6 ;  /* 0x0000000000067941 */ /* 0x000fea0003800200 */
.L_x_86:
[----:B------:R-:W-:Y:S01]  /*5380*/  ISETP.NE.U32.AND P4, PT, R82, RZ, PT ;  /* 0x000000ff5200720c */ /* 0x000fe20003f85070 */
[----:B------:R-:W-:Y:S01]  /*5390*/  UISETP.NE.AND UP2, UPT, UR50, URZ, UPT ;  /* 0x000000ff3200728c */ /* 0x000fe2000bf45270 */
[----:B------:R-:W-:Y:S01]  /*53a0*/  ISETP.NE.U32.AND P2, PT, RZ, UR38, PT ;  /* 0x00000026ff007c0c */ /* 0x000fe2000bf45070 */
[----:B------:R-:W-:Y:S01]  /*53b0*/  UISETP.NE.U32.AND UP1, UPT, UR44, URZ, UPT ;  /* 0x000000ff2c00728c */ /* 0x000fe2000bf25070 */
[----:B------:R-:W-:Y:S01]  /*53c0*/  ISETP.NE.AND.EX P4, PT, R83, RZ, PT, P4 ;  /* 0x000000ff5300720c */ /* 0x000fe20003f85340 */
[----:B------:R-:W-:Y:S01]  /*53d0*/  UPLOP3.LUT UP0, UPT, UPT, UPT, UPT, 0x40, 0x4 ;  /* 0x000000000004789c */ /* 0x000fe20003f0e870 */
[----:B------:R-:W-:Y:S01]  /*53e0*/  ISETP.NE.AND.EX P2, PT, RZ, UR39, PT, P2 ;  /* 0x00000027ff007c0c */ /* 0x000fe2000bf45320 */
[----:B------:R-:W-:Y:S01]  /*53f0*/  UISETP.NE.AND.EX UP1, UPT, UR45, URZ, UPT, UP1 ;  /* 0x000000ff2d00728c */ /* 0x000fe2000bf25310 */
[----:B------:R-:W-:Y:S04]  /*5400*/  PLOP3.LUT P1, PT, PT, PT, UP2, 0x80, 0x8 ;  /* 0x000000000008781c */ /* 0x000fe80003f2f028 */
[----:B------:R-:W-:Y:S06]  /*5410*/  @UP2 UPLOP3.LUT UP0, UPT, UPT, UPT, UP1, 0x80, 0x8 ;  /* 0x000000000008289c */ /* 0x000fec0003f0f010 */
[----:B------:R-:W-:Y:S01]  /*5420*/  PLOP3.LUT P0, PT, PT, PT, UP0, 0x80, 0x8 ;  /* 0x000000000008781c */ /* 0x000fe20003f0f008 */
[----:B------:R-:W-:Y:S01]  /*5430*/  @!UPT UIADD3 URZ, UPT, UPT, URZ, URZ, URZ ;  /* 0x000000fffffff290 */ /* 0x000fe2000fffe0ff */
[----:B------:R-:W-:Y:S11]  /*5440*/  BRA.U !UP1, `(.L_x_89) ;  /* 0x0000000109387547 */ /* 0x000ff6000b800000 */
[----:B------:R-:W-:Y:S01]  /*5450*/  UISETP.NE.U32.AND UP0, UPT, UR38, URZ, UPT ;  /* 0x000000ff2600728c */ /* 0x000fe2000bf05070 */
[----:B------:R-:W-:Y:S02]  /*5460*/  HFMA2 R0, -RZ, RZ, 0, 5.9604644775390625e-08 ;  /* 0x00000001ff007431 */ /* 0x000fe400000001ff */
[----:B------:R-:W-:Y:S01]  /*5470*/  IMAD.MOV.U32 R88, RZ, RZ, 0x1 ;  /* 0x00000001ff587424 */ /* 0x000fe200078e00ff */
[----:B------:R-:W-:Y:S06]  /*5480*/  UISETP.NE.AND.EX UP0, UPT, UR39, URZ, UPT, UP0 ;  /* 0x000000ff2700728c */ /* 0x000fec000bf05300 */
[----:B------:R-:W-:Y:S05]  /*5490*/  PLOP3.LUT P3, PT, PT, PT, UP0, 0x80, 0x8 ;  /* 0x000000000008781c */ /* 0x000fea0003f6f008 */
[----:B------:R-:W1:Y:S01]  /*54a0*/  @UP0 LDCU.64 UR6, c[0x0][0x888] ;  /* 0x00011100ff0607ac */ /* 0x000e620008000a00 */
[----:B------:R-:W-:Y:S07]  /*54b0*/  @UP0 UIMAD UR4, UR36, UR44, URZ ;  /* 0x0000002c240402a4 */ /* 0x000fee000f8e02ff */
[----:B------:R-:W-:Y:S01]  /*54c0*/  @!P3 PRMT R88, R0, 0x7610, R88 ;  /* 0x000076100058b816 */ /* 0x000fe20000000058 */
[----:B-1----:R-:W-:Y:S03]  /*54d0*/  @UP0 UIMAD.WIDE UR6, UR4, 0x4, UR6 ;  /* 0x00000004040608a5 */ /* 0x002fe6000f8e0206 */
[----:B------:R-:W1:Y:S03]  /*54e0*/  @!UP0 LDCU UR4, c[0x0][0x880] ;  /* 0x00011000ff0487ac */ /* 0x000e660008000800 */
[----:B------:R-:W-:Y:S01]  /*54f0*/  IMAD.U32 R2, RZ, RZ, UR6 ;  /* 0x00000006ff027e24 */ /* 0x000fe2000f8e00ff */
[----:B------:R-:W-:Y:S05]  /*5500*/  MOV R3, UR7 ;  /* 0x0000000700037c02 */ /* 0x000fea0008000f00 */
[----:B-----5:R2:W5:Y:S02]  /*5510*/  @P3 LDG.E R49, desc[UR46][R2.64] ;  /* 0x0000002e02313981 */ /* 0x020564000c1e1900 */
[----:B-12---:R-:W-:Y:S02]  /*5520*/  @!P3 IMAD.U32 R49, RZ, RZ, UR4 ;  /* 0x00000004ff31be24 */ /* 0x006fe4000f8e00ff */
.L_x_89:
[----:B------:R-:W-:Y:S05]  /*5530*/  @!P4 BRA `(.L_x_90) ;  /* 0x000000000020c947 */ /* 0x000fea0003800000 */
[----:B------:R-:W-:Y:S04]  /*5540*/  ISETP.NE.U32.AND P3, PT, R80, RZ, PT ;  /* 0x000000ff5000720c */ /* 0x000fe80003f65070 */
[----:B------:R-:W-:Y:S11]  /*5550*/  ISETP.NE.AND.EX P3, PT, R81, RZ, PT, P3 ;  /* 0x000000ff5100720c */ /* 0x000ff60003f65330 */
[----:B------:R-:W-:Y:S02]  /*5560*/  @!UPT UIADD3 URZ, UPT, UPT, URZ, URZ, URZ ;  /* 0x000000fffffff290 */ /* 0x000fe4000fffe0ff */
[----:B------:R-:W1:Y:S01]  /*5570*/  @P3 LDC.64 R2, c[0x0][0x8a8] ;  /* 0x00022a00ff023b82 */ /* 0x000e620000000a00 */
[----:B------:R-:W-:Y:S04]  /*5580*/  @P3 IMAD R0, R82, UR36, RZ ;  /* 0x0000002452003c24 */ /* 0x000fe8000f8e02ff */
[----:B-1----:R-:W-:Y:S05]  /*5590*/  @P3 IMAD.WIDE R2, R0, 0x4, R2 ;  /* 0x0000000400023825 */ /* 0x002fea00078e0202 */
[----:B-----5:R1:W5:Y:S02]  /*55a0*/  @P3 LDG.E R47, desc[UR46][R2.64] ;  /* 0x0000002e022f3981 */ /* 0x020364000c1e1900 */
[----:B-1----:R-:W2:Y:S02]  /*55b0*/  @!P3 LDC R47, c[0x0][0x8a0] ;  /* 0x00022800ff2fbb82 */ /* 0x002ea40000000800 */
.L_x_90:
[----:B-----5:R-:W-:Y:S01]  /*55c0*/  FSETP.NEU.AND P3, PT, R49, RZ, PT ;  /* 0x000000ff3100720b */ /* 0x020fe20003f6d000 */
[----:B------:R-:W-:Y:S01]  /*55d0*/  BSSY B1, `(.L_x_91) ;  /* 0x0000039000017945 */ /* 0x000fe20003800000 */
[----:B------:R-:W-:Y:S01]  /*55e0*/  SEL R3, RZ, 0xffffffff, P2 ;  /* 0xffffffffff037807 */ /* 0x000fe20001000000 */
[----:B------:R-:W-:Y:S01]  /*55f0*/  IMAD.MOV.U32 R66, RZ, RZ, 0x1 ;  /* 0x00000001ff427424 */ /* 0x000fe200078e00ff */
[----:B------:R-:W-:Y:S01]  /*5600*/  @P1 LOP3.LUT P2, RZ, R88, 0xff, RZ, 0xc0, !PT ;  /* 0x000000ff58ff1812 */ /* 0x000fe2000784c0ff */
[----:B------:R-:W-:Y:S01]  /*5610*/  IMAD R48, R45, 0x80, R46 ;  /* 0x000000802d307824 */ /* 0x000fe200078e022e */
[----:B------:R-:W-:Y:S01]  /*5620*/  @P1 SEL R0, RZ, 0xffffffff, P3 ;  /* 0xffffffffff001807 */ /* 0x000fe20001800000 */
[----:B------:R-:W-:Y:S01]  /*5630*/  IMAD R106, R101, -0x10, R99 ;  /* 0xfffffff0656a7824 */ /* 0x000fe200078e0263 */
[----:B------:R-:W-:Y:S01]  /*5640*/  LOP3.LUT R97, R97, 0x1, RZ, 0x3c, !PT ;  /* 0x0000000161617812 */ /* 0x000fe200078e3cff */
[----:B------:R-:W-:Y:S01]  /*5650*/  IMAD.MOV.U32 R65, RZ, RZ, RZ ;  /* 0x000000ffff417224 */ /* 0x000fe200078e00ff */
[----:B------:R-:W-:Y:S02]  /*5660*/  @P0 SEL R0, R3, R0, !P2 ;  /* 0x0000000003000207 */ /* 0x000fe40005000000 */
[----:B------:R-:W-:Y:S02]  /*5670*/  CS2R R78, SRZ ;  /* 0x00000000004e7805 */ /* 0x000fe4000001ff00 */
[----:B------:R-:W-:Y:S02]  /*5680*/  LEA R64, R45, UR48, 0x3 ;  /* 0x000000302d407c11 */ /* 0x000fe4000f8e18ff */
[----:B------:R-:W-:Y:S02]  /*5690*/  CS2R R76, SRZ ;  /* 0x00000000004c7805 */ /* 0x000fe4000001ff00 */
[----:B------:R-:W-:Y:S02]  /*56a0*/  @P1 LOP3.LUT R0, R0, 0x1, RZ, 0xc0, !PT ;  /* 0x0000000100001812 */ /* 0x000fe400078ec0ff */
[----:B------:R-:W-:Y:S02]  /*56b0*/  CS2R R70, SRZ ;  /* 0x0000000000467805 */ /* 0x000fe4000001ff00 */
[----:B------:R-:W-:Y:S02]  /*56c0*/  PLOP3.LUT P2, PT, PT, PT, UP1, 0x80, 0x8 ;  /* 0x000000000008781c */ /* 0x000fe40003f4f018 */
[----:B------:R-:W-:Y:S02]  /*56d0*/  CS2R R68, SRZ ;  /* 0x0000000000447805 */ /* 0x000fe4000001ff00 */
[----:B------:R-:W-:Y:S02]  /*56e0*/  ISETP.NE.U32.OR P5, PT, R0, 0x1, !P1 ;  /* 0x000000010000780c */ /* 0x000fe40004fa5470 */
[----:B------:R-:W-:Y:S02]  /*56f0*/  CS2R R62, SRZ ;  /* 0x00000000003e7805 */ /* 0x000fe4000001ff00 */
[----:B------:R-:W-:Y:S02]  /*5700*/  LOP3.LUT P4, R104, R88, 0xff, RZ, 0xc0, !PT ;  /* 0x000000ff58687812 */ /* 0x000fe4000788c0ff */
[----:B------:R-:W-:Y:S02]  /*5710*/  CS2R R60, SRZ ;  /* 0x00000000003c7805 */ /* 0x000fe4000001ff00 */
[----:B------:R-:W-:Y:S02]  /*5720*/  SEL R2, RZ, 0xffffffff, P3 ;  /* 0xffffffffff027807 */ /* 0x000fe40001800000 */
[----:B------:R-:W-:Y:S02]  /*5730*/  CS2R R58, SRZ ;  /* 0x00000000003a7805 */ /* 0x000fe4000001ff00 */
[----:B------:R-:W-:Y:S02]  /*5740*/  P2R R107, PR, RZ, 0x20 ;  /* 0x00000020ff6b7803 */ /* 0x000fe40000000000 */
[----:B------:R-:W-:Y:S02]  /*5750*/  CS2R R56, SRZ ;  /* 0x0000000000387805 */ /* 0x000fe4000001ff00 */
[----:B------:R-:W-:Y:S02]  /*5760*/  @P2 SEL R2, R3, R2, !P4 ;  /* 0x0000000203022207 */ /* 0x000fe40006000000 */
[----:B------:R-:W-:Y:S02]  /*5770*/  @P5 SHF.L.U32 R0, R97, 0x1f, RZ ;  /* 0x0000001f61005819 */ /* 0x000fe400000006ff */
[----:B------:R-:W-:Y:S02]  /*5780*/  LOP3.LUT R2, R2, 0x1, RZ, 0xc0, !PT ;  /* 0x0000000102027812 */ /* 0x000fe400078ec0ff */
[----:B------:R1:W3:Y:S02]  /*5790*/  @P5 SYNCS.PHASECHK.TRANS64.TRYWAIT P1, [UR48+0x50], R0 ;  /* 0x00005000ff0055a7 */ /* 0x0002e40008021130 */
[----:B------:R-:W-:Y:S04]  /*57a0*/  ISETP.NE.U32.AND P2, PT, R2, 0x1, PT ;  /* 0x000000010200780c */ /* 0x000fe80003f45070 */
[----:B------:R-:W-:Y:S02]  /*57b0*/  P2R R67, PR, RZ, 0x4 ;  /* 0x00000004ff437803 */ /* 0x000fe40000000000 */
[----:B-1----:R-:W-:Y:S04]  /*57c0*/  SHF.L.U32 R0, R96, 0x1f, RZ ;  /* 0x0000001f60007819 */ /* 0x002fe800000006ff */
[----:B------:R1:W4:Y:S01]  /*57d0*/  SYNCS.PHASECHK.TRANS64.TRYWAIT P0, [R64+URZ+0xc0], R0 ;  /* 0x0000c000400075a7 */ /* 0x00032200080011ff */
[----:B---3--:R-:W-:Y:S01]  /*57e0*/  @P5 SEL R66, RZ, 0x1, !P1 ;  /* 0x00000001ff425807 */ /* 0x008fe20004800000 */
[----:B-1----:R-:W-:Y:S06]  /*57f0*/  @!P5 BRA `(.L_x_92) ;  /* 0x000000000058d947 */ /* 0x002fec0003800000 */
[----:B------:R-:W-:Y:S01]  /*5800*/  IMAD.MOV.U32 R79, RZ, RZ, RZ ;  /* 0x000000ffff4f7224 */ /* 0x000fe200078e00ff */
[----:B------:R-:W-:Y:S01]  /*5810*/  ISETP.NE.AND P1, PT, R66, RZ, PT ;  /* 0x000000ff4200720c */ /* 0x000fe20003f25270 */
[----:B------:R-:W-:Y:S01]  /*5820*/  BSSY B0, `(.L_x_93) ;  /* 0x000000c000007945 */ /* 0x000fe20003800000 */
[----:B------:R-:W-:Y:S02]  /*5830*/  CS2R R58, SRZ ;  /* 0x00000000003a7805 */ /* 0x000fe4000001ff00 */
[----:B------:R-:W-:Y:S02]  /*5840*/  CS2R R56, SRZ ;  /* 0x0000000000387805 */ /* 0x000fe4000001ff00 */
[----:B------:R-:W-:Y:S02]  /*5850*/  CS2R R62, SRZ ;  /* 0x00000000003e7805 */ /* 0x000fe4000001ff00 */
[----:B------:R-:W-:Y:S02]  /*5860*/  CS2R R60, SRZ ;  /* 0x00000000003c7805 */ /* 0x000fe4000001ff00 */
[----:B------:R-:W-:Y:S02]  /*5870*/  CS2R R70, SRZ ;  /* 0x0000000000467805 */ /* 0x000fe4000001ff00 */
[----:B------:R-:W-:Y:S02]  /*5880*/  CS2R R68, SRZ ;  /* 0x0000000000447805 */ /* 0x000fe4000001ff00 */
[----:B------:R-:W-:Y:S01]  /*5890*/  CS2R R76, SRZ ;  /* 0x00000000004c7805 */ /* 0x000fe2000001ff00 */
[----:B------:R-:W-:Y:S06]  /*58a0*/  @P1 BRA `(.L_x_94) ;  /* 0x00000000000c1947 */ /* 0x000fec0003800000 */
[----:B------:R-:W-:Y:S04]  /*58b0*/  SHF.L.U32 R3, R97, 0x1f, RZ ;  /* 0x0000001f61037819 */ /* 0x000fe800000006ff */
[----:B------:R-:W1:Y:S02]  /*58c0*/  SYNCS.PHASECHK.TRANS64.TRYWAIT P1, [UR48+0x50], R3 ;  /* 0x00005003ff0075a7 */ /* 0x000e640008021130 */
[----:B-1----:R-:W-:Y:S05]  /*58d0*/  @!P1 BRA `(.L_x_95) ;  /* 0x0000003c007c9947 */ /* 0x002fea0003800000 */
.L_x_94:
[----:B------:R-:W-:Y:S05]  /*58e0*/  BSYNC B0 ;  /* 0x0000000000007941 */ /* 0x000fea0003800000 */
.L_x_93:
[----:B------:R-:W-:Y:S01]  /*58f0*/  ISETP.NE.AND P1, PT, R67, RZ, PT ;  /* 0x000000ff4300720c */ /* 0x000fe20003f25270 */
[----:B------:R-:W-:Y:S11]  /*5900*/  HFMA2 R65, -RZ, RZ, 0, 5.9604644775390625e-08 ;  /* 0x00000001ff417431 */ /* 0x000ff600000001ff */
[----:B------:R-:W-:Y:S01]  /*5910*/  @!UPT UIADD3 URZ, UPT, UPT, URZ, URZ, URZ ;  /* 0x000000fffffff290 */ /* 0x000fe2000fffe0ff */
[----:B------:R3:W1:Y:S04]  /*5920*/  @P1 LDS.128 R56, [R100] ;  /* 0x0000000064381984 */ /* 0x0006680000000c00 */
[----:B------:R3:W1:Y:S04]  /*5930*/  @P1 LDS.128 R60, [R99+0x10] ;  /* 0x00001000633c1984 */ /* 0x0006680000000c00 */
[----:B------:R3:W1:Y:S04]  /*5940*/  @P1 LDS.128 R68, [R98+0x20] ;  /* 0x0000200062441984 */ /* 0x0006680000000c00 */
[----:B------:R3:W1:Y:S02]  /*5950*/  @P1 LDS.128 R76, [R106+0x30] ;  /* 0x000030006a4c1984 */ /* 0x0006640000000c00 */
.L_x_92:
[----:B------:R-:W-:Y:S05]  /*5960*/  BSYNC B1 ;  /* 0x0000000000017941 */ /* 0x000fea0003800000 */
.L_x_91:
[----:B-1----:R-:W-:Y:S04]  /*5970*/  SHF.R.U32.HI R2, RZ, 0x15, R48 ;  /* 0x00000015ff027819 */ /* 0x002fe80000011630 */
[----:B------:R-:W-:Y:S01]  /*5980*/  LOP3.LUT P1, RZ, R2, 0x3, R92, 0x48, !PT ;  /* 0x0000000302ff7812 */ /* 0x000fe2000782485c */
[----:B------:R-:W-:Y:S01]  /*5990*/  @!UPT UIADD3 URZ, UPT, UPT, URZ, URZ, URZ ;  /* 0x000000fffffff290 */ /* 0x000fe2000fffe0ff */
[----:B----4-:R-:W-:Y:S11]  /*59a0*/  @P0 BRA `(.L_x_96) ;  /* 0x0000000000080947 */ /* 0x010ff60003800000 */
[----:B------:R-:W1:Y:S02]  /*59b0*/  SYNCS.PHASECHK.TRANS64.TRYWAIT P0, [R64+URZ+0xc0], R0 ;  /* 0x0000c000400075a7 */ /* 0x000e6400080011ff */
[----:B-1----:R-:W-:Y:S05]  /*59c0*/  @!P0 BRA `(.L_x_97) ;  /* 0x0000003c00588947 */ /* 0x002fea0003800000 */
.L_x_96:
[----:B------:R-:W-:Y:S05]  /*59d0*/  @!P1 BRA `(.L_x_98) ;  /* 0x0000000000409947 */ /* 0x000fea0003800000 */
[----:B------:R-:W4:Y:S01]  /*59e0*/  LDCU.64 UR8, c[0x4][0x70] ;  /* 0x01000e00ff0877ac */ /* 0x000f220008000a00 */
[----:B------:R-:W-:Y:S01]  /*59f0*/  MOV R3, 0x0 ;  /* 0x0000000000037802 */ /* 0x000fe20000000f00 */
[----:B------:R-:W-:Y:S02]  /*5a00*/  HFMA2 R12, -RZ, RZ, 0, 5.9604644775390625e-08 ;  /* 0x00000001ff0c7431 */ /* 0x000fe400000001ff */
[----:B------:R-:W-:Y:S02]  /*5a10*/  IMAD.MOV.U32 R8, RZ, RZ, 0x192 ;  /* 0x00000192ff087424 */ /* 0x000fe400078e00ff */
[----:B------:R-:W-:Y:S01]  /*5a20*/  IMAD.MOV.U32 R13, RZ, RZ, RZ ;  /* 0x000000ffff0d7224 */ /* 0x000fe200078e00ff */
[----:B------:R-:W5:Y:S01]  /*5a30*/  LDCU.64 UR6, c[0x4][0x78] ;  /* 0x01000f00ff0677ac */ /* 0x000f620008000a00 */
[----:B------:R-:W1:Y:S01]  /*5a40*/  LDC.64 R2, c[0x4][R3] ;  /* 0x0100000003027b82 */ /* 0x000e620000000a00 */
[----:B------:R-:W2:Y:S01]  /*5a50*/  LDCU.64 UR4, c[0x4][0x10] ;  /* 0x01000200ff0477ac */ /* 0x000ea20008000a00 */
[----:B----4-:R-:W-:Y:S01]  /*5a60*/  MOV R5, UR9 ;  /* 0x0000000900057c02 */ /* 0x010fe20008000f00 */
[----:B------:R-:W-:Y:S01]  /*5a70*/  IMAD.U32 R4, RZ, RZ, UR8 ;  /* 0x00000008ff047e24 */ /* 0x000fe2000f8e00ff */
[----:B-----5:R-:W-:Y:S01]  /*5a80*/  MOV R7, UR7 ;  /* 0x0000000700077c02 */ /* 0x020fe20008000f00 */
[----:B------:R-:W-:Y:S01]  /*5a90*/  IMAD.U32 R6, RZ, RZ, UR6 ;  /* 0x00000006ff067e24 */ /* 0x000fe2000f8e00ff */
[----:B--2---:R-:W-:Y:S01]  /*5aa0*/  MOV R11, UR5 ;  /* 0x00000005000b7c02 */ /* 0x004fe20008000f00 */
[----:B------:R-:W-:Y:S02]  /*5ab0*/  IMAD.U32 R10, RZ, RZ, UR4 ;  /* 0x00000004ff0a7e24 */ /* 0x000fe4000f8e00ff */
[----:B------:R-:W-:Y:S07]  /*5ac0*/  LEPC R20, `(.L_x_98) ;  /* 0x000000001014794e */ /* 0x000fee0000000000 */
[----:B-1-3--:R-:W-:Y:S05]  /*5ad0*/  CALL.ABS.NOINC R2 ;  /* 0x0000000002007343 */ /* 0x00afea0003c00000 */
.L_x_98:
[----:B------:R-:W-:Y:S05]  /*5ae0*/  WARPSYNC.ALL ;  /* 0x0000000000007948 */ /* 0x000fea0003800000 */
[----:B------:R-:W-:Y:S01]  /*5af0*/  R2UR UR4, R48 ;  /* 0x00000000300472ca */ /* 0x000fe200000e0000 */
[--C-:B------:R-:W-:Y:S01]  /*5b00*/  HADD2.F32 R50, -RZ, R56.reuse.H0_H0 ;  /* 0x20000038ff327230 */ /* 0x100fe20000004100 */
[----:B------:R-:W-:Y:S01]  /*5b10*/  ISETP.NE.AND P0, PT, R102, RZ, PT ;  /* 0x000000ff6600720c */ /* 0x000fe20003f05270 */
[----:B------:R-:W-:Y:S01]  /*5b20*/  HADD2.F32 R51, -RZ, R56.H1_H1 ;  /* 0x30000038ff337230 */ /* 0x000fe20000004100 */
[----:B------:R-:W-:Y:S01]  /*5b30*/  BSSY.RECONVERGENT B0, `(.L_x_99) ;  /* 0x0000086000007945 */ /* 0x000fe20003800200 */
[--C-:B------:R-:W-:Y:S08]  /*5b40*/  HADD2.F32 R52, -RZ, R57.reuse.H0_H0 ;  /* 0x20000039ff347230 */ /* 0x100ff00000004100 */
[----:B------:R-:W1:Y:S02]  /*5b50*/  LDTM.x32 R4, tmem[UR4] ;  /* 0x00000004000479ee */ /* 0x000e6400082c0000 */
[C---:B-12---:R-:W-:Y:S01]  /*5b60*/  FMUL R0, R47.reuse, R4 ;  /* 0x000000042f007220 */ /* 0x046fe20000400000 */
[C---:B------:R-:W-:Y:S01]  /*5b70*/  FMUL R2, R47.reuse, R5 ;  /* 0x000000052f027220 */ /* 0x040fe20000400000 */
[C---:B------:R-:W-:Y:S01]  /*5b80*/  FMUL R4, R47.reuse, R8 ;  /* 0x000000082f047220 */ /* 0x040fe20000400000 */
[----:B------:R-:W-:Y:S01]  /*5b90*/  FMUL R3, R47, R6 ;  /* 0x000000062f037220 */ /* 0x000fe20000400000 */
[C---:B------:R-:W-:Y:S01]  /*5ba0*/  FFMA R0, R49.reuse, R50, R0 ;  /* 0x0000003231007223 */ /* 0x040fe20000000000 */
[----:B------:R-:W-:Y:S01]  /*5bb0*/  FFMA R2, R49, R51, R2 ;  /* 0x0000003331027223 */ /* 0x000fe20000000002 */
[C---:B------:R-:W-:Y:S01]  /*5bc0*/  FMUL R5, R47.reuse, R9 ;  /* 0x000000092f057220 */ /* 0x040fe20000400000 */
        /* <DEDUP_REMOVED lines=16> */
[----:B------:R-:W-:Y:S02]  /*5cd0*/  HADD2.F32 R32, -RZ, R57.H1_H1 ;  /* 0x30000039ff207230 */ /* 0x000fe40000004100 */
[C---:B------:R-:W-:Y:S01]  /*5ce0*/  FMUL R26, R47.reuse, R30 ;  /* 0x0000001e2f1a7220 */ /* 0x040fe20000400000 */
[----:B------:R-:W-:Y:S01]  /*5cf0*/  FMUL R29, R47, R33 ;  /* 0x000000212f1d7220 */ /* 0x000fe20000400000 */
[--C-:B------:R-:W-:Y:S02]  /*5d00*/  HADD2.F32 R33, -RZ, R58.reuse.H0_H0 ;  /* 0x2000003aff217230 */ /* 0x100fe40000004100 */
[----:B------:R-:W-:Y:S01]  /*5d10*/  FFMA R3, R49, R52, R3 ;  /* 0x0000003431037223 */ /* 0x000fe20000000003 */
[C---:B------:R-:W-:Y:S01]  /*5d20*/  FMUL R7, R47.reuse, R7 ;  /* 0x000000072f077220 */ /* 0x040fe20000400000 */
[----:B------:R-:W-:Y:S01]  /*5d30*/  FMUL R30, R47, R34 ;  /* 0x000000222f1e7220 */ /* 0x000fe20000400000 */
[----:B------:R-:W-:Y:S01]  /*5d40*/  HADD2.F32 R34, -RZ, R58.H1_H1 ;  /* 0x3000003aff227230 */ /* 0x000fe20000004100 */
[----:B------:R-:W-:Y:S01]  /*5d50*/  F2FP.F16.F32.PACK_AB R52, R2, R0 ;  /* 0x000000000234723e */ /* 0x000fe200000000ff */
[--C-:B------:R-:W-:Y:S02]  /*5d60*/  HADD2.F32 R0, -RZ, R59.reuse.H0_H0 ;  /* 0x2000003bff007230 */ /* 0x100fe40000004100 */
[C---:B------:R-:W-:Y:S01]  /*5d70*/  FFMA R7, R49.reuse, R32, R7 ;  /* 0x0000002031077223 */ /* 0x040fe20000000007 */
[----:B------:R-:W-:Y:S02]  /*5d80*/  HADD2.F32 R2, -RZ, R59.H1_H1 ;  /* 0x3000003bff027230 */ /* 0x000fe40000004100 */
[C---:B------:R-:W-:Y:S01]  /*5d90*/  FFMA R4, R49.reuse, R33, R4 ;  /* 0x0000002131047223 */ /* 0x040fe20000000004 */
[C---:B------:R-:W-:Y:S01]  /*5da0*/  FFMA R5, R49.reuse, R34, R5 ;  /* 0x0000002231057223 */ /* 0x040fe20000000005 */
[----:B------:R-:W-:Y:S01]  /*5db0*/  FFMA R6, R49, R0, R6 ;  /* 0x0000000031067223 */ /* 0x000fe20000000006 */
[--C-:B------:R-:W-:Y:S02]  /*5dc0*/  HADD2.F32 R0, -RZ, R60.reuse.H0_H0 ;  /* 0x2000003cff007230 */ /* 0x100fe40000004100 */
[----:B------:R-:W-:Y:S01]  /*5dd0*/  FMUL R11, R47, R11 ;  /* 0x0000000b2f0b7220 */ /* 0x000fe20000400000 */
[----:B------:R-:W-:Y:S01]  /*5de0*/  F2FP.F16.F32.PACK_AB R53, R7, R3 ;  /* 0x000000030735723e */ /* 0x000fe200000000ff */
[--C-:B------:R-:W-:Y:S02]  /*5df0*/  HADD2.F32 R3, -RZ, R61.reuse.H0_H0 ;  /* 0x2000003dff037230 */ /* 0x100fe40000004100 */
[----:B------:R-:W-:Y:S01]  /*5e00*/  FMUL R15, R47, R15 ;  /* 0x0000000f2f0f7220 */ /* 0x000fe20000400000 */
[C---:B------:R-:W-:Y:S01]  /*5e10*/  FFMA R11, R49.reuse, R2, R11 ;  /* 0x00000002310b7223 */ /* 0x040fe2000000000b */
[----:B------:R-:W-:Y:S02]  /*5e20*/  HADD2.F32 R2, -RZ, R60.H1_H1 ;  /* 0x3000003cff027230 */ /* 0x000fe40000004100 */
[----:B------:R-:W-:Y:S01]  /*5e30*/  FFMA R8, R49, R0, R8 ;  /* 0x0000000031087223 */ /* 0x000fe20000000008 */
[----:B------:R-:W-:Y:S02]  /*5e40*/  HADD2.F32 R0, -RZ, R61.H1_H1 ;  /* 0x3000003dff007230 */ /* 0x000fe40000004100 */
[C---:B------:R-:W-:Y:S01]  /*5e50*/  FMUL R19, R47.reuse, R19 ;  /* 0x000000132f137220 */ /* 0x040fe20000400000 */
[----:B------:R-:W-:Y:S01]  /*5e60*/  FMUL R23, R47, R23 ;  /* 0x000000172f177220 */ /* 0x000fe20000400000 */
[C---:B------:R-:W-:Y:S01]  /*5e70*/  FFMA R9, R49.reuse, R2, R9 ;  /* 0x0000000231097223 */ /* 0x040fe20000000009 */
[C---:B------:R-:W-:Y:S01]  /*5e80*/  FFMA R10, R49.reuse, R3, R10 ;  /* 0x00000003310a7223 */ /* 0x040fe2000000000a */
[----:B------:R-:W-:Y:S01]  /*5e90*/  FFMA R15, R49, R0, R15 ;  /* 0x00000000310f7223 */ /* 0x000fe2000000000f */
[--C-:B------:R-:W-:Y:S02]  /*5ea0*/  HADD2.F32 R2, -RZ, R62.reuse.H0_H0 ;  /* 0x2000003eff027230 */ /* 0x100fe40000004100 */
[----:B------:R-:W-:Y:S01]  /*5eb0*/  FMUL R27, R47, R27 ;  /* 0x0000001b2f1b7220 */ /* 0x000fe20000400000 */
[----:B------:R-:W-:Y:S01]  /*5ec0*/  HADD2.F32 R0, -RZ, R62.H1_H1 ;  /* 0x3000003eff007230 */ /* 0x000fe20000004100 */
[----:B------:R-:W-:Y:S01]  /*5ed0*/  F2FP.F16.F32.PACK_AB R54, R5, R4 ;  /* 0x000000040536723e */ /* 0x000fe200000000ff */
[--C-:B------:R-:W-:Y:S02]  /*5ee0*/  HADD2.F32 R3, -RZ, R63.reuse.H0_H0 ;  /* 0x2000003fff037230 */ /* 0x100fe40000004100 */
[C---:B------:R-:W-:Y:S01]  /*5ef0*/  FFMA R12, R49.reuse, R2, R12 ;  /* 0x00000002310c7223 */ /* 0x040fe2000000000c */
[--C-:B------:R-:W-:Y:S02]  /*5f00*/  HADD2.F32 R2, -RZ, R68.reuse.H0_H0 ;  /* 0x20000044ff027230 */ /* 0x100fe40000004100 */
[C---:B------:R-:W-:Y:S01]  /*5f10*/  FFMA R13, R49.reuse, R0, R13 ;  /* 0x00000000310d7223 */ /* 0x040fe2000000000d */
[----:B------:R-:W-:Y:S02]  /*5f20*/  HADD2.F32 R0, -RZ, R63.H1_H1 ;  /* 0x3000003fff007230 */ /* 0x000fe40000004100 */
[----:B------:R-:W-:Y:S01]  /*5f30*/  FFMA R14, R49, R3, R14 ;  /* 0x00000003310e7223 */ /* 0x000fe2000000000e */
[----:B------:R-:W-:Y:S01]  /*5f40*/  HADD2.F32 R3, -RZ, R68.H1_H1 ;  /* 0x30000044ff037230 */ /* 0x000fe20000004100 */
[----:B------:R-:W-:Y:S01]  /*5f50*/  F2FP.F16.F32.PACK_AB R55, R11, R6 ;  /* 0x000000060b37723e */ /* 0x000fe200000000ff */
[----:B------:R-:W-:Y:S01]  /*5f60*/  FMUL R31, R47, R31 ;  /* 0x0000001f2f1f7220 */ /* 0x000fe20000400000 */
[C---:B------:R-:W-:Y:S01]  /*5f70*/  FFMA R19, R49.reuse, R0, R19 ;  /* 0x0000000031137223 */ /* 0x040fe20000000013 */
[--C-:B------:R-:W-:Y:S02]  /*5f80*/  HADD2.F32 R0, -RZ, R69.reuse.H0_H0 ;  /* 0x20000045ff007230 */ /* 0x100fe40000004100 */
[C---:B------:R-:W-:Y:S01]  /*5f90*/  FFMA R16, R49.reuse, R2, R16 ;  /* 0x0000000231107223 */ /* 0x040fe20000000010 */
[----:B------:R1:W-:Y:S01]  /*5fa0*/  STS.128 [R100], R52 ;  /* 0x0000003464007388 */ /* 0x0003e20000000c00 */
[C---:B------:R-:W-:Y:S01]  /*5fb0*/  FFMA R17, R49.reuse, R3, R17 ;  /* 0x0000000331117223 */ /* 0x040fe20000000011 */
[----:B------:R-:W-:Y:S02]  /*5fc0*/  HADD2.F32 R2, -RZ, R69.H1_H1 ;  /* 0x30000045ff027230 */ /* 0x000fe40000004100 */
[----:B------:R-:W-:Y:S01]  /*5fd0*/  FFMA R18, R49, R0, R18 ;  /* 0x0000000031127223 */ /* 0x000fe20000000012 */
[--C-:B------:R-:W-:Y:S01]  /*5fe0*/  HADD2.F32 R0, -RZ, R70.reuse.H0_H0 ;  /* 0x20000046ff007230 */ /* 0x100fe20000004100 */
[----:B------:R-:W-:Y:S01]  /*5ff0*/  F2FP.F16.F32.PACK_AB R8, R9, R8 ;  /* 0x000000080908723e */ /* 0x000fe200000000ff */
[--C-:B------:R-:W-:Y:S02]  /*6000*/  HADD2.F32 R3, -RZ, R71.reuse.H0_H0 ;  /* 0x20000047ff037230 */ /* 0x100fe40000004100 */
[C---:B------:R-:W-:Y:S01]  /*6010*/  FFMA R23, R49.reuse, R2, R23 ;  /* 0x0000000231177223 */ /* 0x040fe20000000017 */
[----:B------:R-:W-:Y:S02]  /*6020*/  HADD2.F32 R2, -RZ, R70.H1_H1 ;  /* 0x30000046ff027230 */ /* 0x000fe40000004100 */
[----:B------:R-:W-:Y:S01]  /*6030*/  FFMA R20, R49, R0, R20 ;  /* 0x0000000031147223 */ /* 0x000fe20000000014 */
[----:B------:R-:W-:Y:S01]  /*6040*/  HADD2.F32 R0, -RZ, R71.H1_H1 ;  /* 0x30000047ff007230 */ /* 0x000fe20000004100 */
[----:B------:R-:W-:Y:S01]  /*6050*/  F2FP.F16.F32.PACK_AB R9, R15, R10 ;  /* 0x0000000a0f09723e */ /* 0x000fe200000000ff */
[----:B------:R-:W-:Y:S02]  /*6060*/  HADD2.F32 R4, -RZ, R79.H0_H0 ;  /* 0x2000004fff047230 */ /* 0x000fe40000004100 */
[C---:B------:R-:W-:Y:S01]  /*6070*/  FFMA R21, R49.reuse, R2, R21 ;  /* 0x0000000231157223 */ /* 0x040fe20000000015 */
[C---:B------:R-:W-:Y:S01]  /*6080*/  FFMA R22, R49.reuse, R3, R22 ;  /* 0x0000000331167223 */ /* 0x040fe20000000016 */
[----:B------:R-:W-:Y:S01]  /*6090*/  FFMA R27, R49, R0, R27 ;  /* 0x00000000311b7223 */ /* 0x000fe2000000001b */
[--C-:B------:R-:W-:Y:S01]  /*60a0*/  HADD2.F32 R2, -RZ, R76.reuse.H0_H0 ;  /* 0x2000004cff027230 */ /* 0x100fe20000004100 */
[----:B------:R-:W-:Y:S01]  /*60b0*/  F2FP.F16.F32.PACK_AB R10, R13, R12 ;  /* 0x0000000c0d0a723e */ /* 0x000fe200000000ff */
[----:B------:R-:W-:Y:S01]  /*60c0*/  HADD2.F32 R0, -RZ, R76.H1_H1 ;  /* 0x3000004cff007230 */ /* 0x000fe20000004100 */
[----:B------:R-:W-:Y:S01]  /*60d0*/  F2FP.F16.F32.PACK_AB R11, R19, R14 ;  /* 0x0000000e130b723e */ /* 0x000fe200000000ff */
[--C-:B------:R-:W-:Y:S02]  /*60e0*/  HADD2.F32 R3, -RZ, R77.reuse.H0_H0 ;  /* 0x2000004dff037230 */ /* 0x100fe40000004100 */
[C---:B------:R-:W-:Y:S01]  /*60f0*/  FFMA R24, R49.reuse, R2, R24 ;  /* 0x0000000231187223 */ /* 0x040fe20000000018 */
[--C-:B------:R-:W-:Y:S02]  /*6100*/  HADD2.F32 R2, -RZ, R78.reuse.H0_H0 ;  /* 0x2000004eff027230 */ /* 0x100fe40000004100 */
[C---:B------:R-:W-:Y:S01]  /*6110*/  FFMA R25, R49.reuse, R0, R25 ;  /* 0x0000000031197223 */ /* 0x040fe20000000019 */
[----:B------:R1:W-:Y:S01]  /*6120*/  STS.128 [R99+0x10], R8 ;  /* 0x0000100863007388 */ /* 0x0003e20000000c00 */
[----:B------:R-:W-:Y:S02]  /*6130*/  HADD2.F32 R0, -RZ, R77.H1_H1 ;  /* 0x3000004dff007230 */ /* 0x000fe40000004100 */
[----:B------:R-:W-:Y:S01]  /*6140*/  FFMA R26, R49, R3, R26 ;  /* 0x00000003311a7223 */ /* 0x000fe2000000001a */
[----:B------:R-:W-:Y:S01]  /*6150*/  HADD2.F32 R3, -RZ, R78.H1_H1 ;  /* 0x3000004eff037230 */ /* 0x000fe20000004100 */
[----:B------:R-:W-:Y:S01]  /*6160*/  F2FP.F16.F32.PACK_AB R16, R17, R16 ;  /* 0x000000101110723e */ /* 0x000fe200000000ff */
[----:B------:R-:W-:Y:S01]  /*6170*/  HADD2.F32 R5, -RZ, R79.H1_H1 ;  /* 0x3000004fff057230 */ /* 0x000fe20000004100 */
[----:B------:R-:W-:Y:S01]  /*6180*/  F2FP.F16.F32.PACK_AB R17, R23, R18 ;  /* 0x000000121711723e */ /* 0x000fe200000000ff */
[----:B------:R-:W-:Y:S01]  /*6190*/  FFMA R31, R49, R0, R31 ;  /* 0x00000000311f7223 */ /* 0x000fe2000000001f */
[----:B------:R-:W-:Y:S01]  /*61a0*/  FMUL R35, R47, R35 ;  /* 0x000000232f237220 */ /* 0x000fe20000400000 */
[----:B------:R-:W-:Y:S01]  /*61b0*/  F2FP.F16.F32.PACK_AB R18, R21, R20 ;  /* 0x000000141512723e */ /* 0x000fe200000000ff */
[----:B------:R-:W-:Y:S01]  /*61c0*/  FFMA R28, R49, R2, R28 ;  /* 0x00000002311c7223 */ /* 0x000fe2000000001c */
[----:B------:R-:W-:Y:S01]  /*61d0*/  F2FP.F16.F32.PACK_AB R19, R27, R22 ;  /* 0x000000161b13723e */ /* 0x000fe200000000ff */
[C---:B------:R-:W-:Y:S01]  /*61e0*/  FFMA R29, R49.reuse, R3, R29 ;  /* 0x00000003311d7223 */ /* 0x040fe2000000001d */
[C---:B------:R-:W-:Y:S01]  /*61f0*/  FFMA R30, R49.reuse, R4, R30 ;  /* 0x00000004311e7223 */ /* 0x040fe2000000001e */
[----:B------:R-:W-:Y:S01]  /*6200*/  FFMA R35, R49, R5, R35 ;  /* 0x0000000531237223 */ /* 0x000fe20000000023 */
[----:B------:R-:W-:Y:S01]  /*6210*/  F2FP.F16.F32.PACK_AB R24, R25, R24 ;  /* 0x000000181918723e */ /* 0x000fe200000000ff */
[----:B------:R1:W-:Y:S01]  /*6220*/  STS.128 [R98+0x20], R16 ;  /* 0x0000201062007388 */ /* 0x0003e20000000c00 */
[----:B------:R-:W-:Y:S02]  /*6230*/  F2FP.F16.F32.PACK_AB R25, R31, R26 ;  /* 0x0000001a1f19723e */ /* 0x000fe400000000ff */
[----:B------:R-:W-:Y:S02]  /*6240*/  F2FP.F16.F32.PACK_AB R26, R29, R28 ;  /* 0x0000001c1d1a723e */ /* 0x000fe400000000ff */
[----:B------:R-:W-:Y:S05]  /*6250*/  F2FP.F16.F32.PACK_AB R27, R35, R30 ;  /* 0x0000001e231b723e */ /* 0x000fea00000000ff */
[----:B------:R1:W-:Y:S01]  /*6260*/  STS.128 [R106+0x30], R24 ;  /* 0x000030186a007388 */ /* 0x0003e20000000c00 */
[----:B------:R-:W-:Y:S01]  /*6270*/  @!PT LDS RZ, [RZ] ;  /* 0x00000000fffff984 */ /* 0x000fe20000000800 */
[----:B------:R-:W-:Y:S01]  /*6280*/  @!PT LDS RZ, [RZ] ;  /* 0x00000000fffff984 */ /* 0x000fe20000000800 */
[----:B------:R-:W-:Y:S01]  /*6290*/  @!PT LDS RZ, [RZ] ;  /* 0x00000000fffff984 */ /* 0x000fe20000000800 */
[----:B------:R-:W-:Y:S01]  /*62a0*/  @!PT LDS RZ, [RZ] ;  /* 0x00000000fffff984 */ /* 0x000fe20000000800 */
[----:B------:R2:W-:Y:S07]  /*62b0*/  MEMBAR.ALL.CTA ;  /* 0x0000000000007992 */ /* 0x0005ee0000008000 */
[----:B--2---:R-:W2:Y:S02]  /*62c0*/  FENCE.VIEW.ASYNC.S ;  /* 0x00000000000073c6 */ /* 0x004ea40000000000 */
[----:B--2---:R-:W-:Y:S06]  /*62d0*/  BAR.SYNC.DEFER_BLOCKING 0x1, 0x80 ;  /* 0x0042000000007b1d */ /* 0x004fec0000010000 */
[----:B------:R-:W-:Y:S05]  /*62e0*/  @P0 BRA `(.L_x_100) ;  /* 0x0000000000280947 */ /* 0x000fea0003800000 */
[----:B------:R-:W-:Y:S02]  /*62f0*/  UIADD3 UR4, UPT, UPT, UR48, 0x200, URZ ;  /* 0x0000020030047890 */ /* 0x000fe4000fffe0ff */
[----:B------:R-:W-:Y:S01]  /*6300*/  UIADD3 UR6, UP0, UPT, UR52, 0x680, URZ ;  /* 0x0000068034067890 */ /* 0x000fe2000ff1e0ff */
[----:B------:R-:W-:Y:S03]  /*6310*/  UMOV UR43, UR36 ;  /* 0x00000024002b7c82 */ /* 0x000fe60008000000 */
[----:B------:R-:W-:Y:S01]  /*6320*/  MOV R93, UR4 ;  /* 0x00000004005d7c02 */ /* 0x000fe20008000f00 */
[----:B------:R-:W-:Y:S03]  /*6330*/  UIADD3.X UR7, UPT, UPT, URZ, UR53, URZ, UP0, !UPT ;  /* 0x00000035ff077290 */ /* 0x000fe600087fe4ff */
[----:B------:R-:W-:Y:S11]  /*6340*/  R2UR UR40, R93 ;  /* 0x000000005d2872ca */ /* 0x000ff600000e0000 */
[----:B------:R-:W-:Y:S02]  /*6350*/  @!UPT UIADD3 URZ, UPT, UPT, URZ, URZ, URZ ;  /* 0x000000fffffff290 */ /* 0x000fe4000fffe0ff */
[----:B------:R2:W-:Y:S01]  /*6360*/  UTMASTG.3D [UR40], [UR6] ;  /* 0x00000028060073b5 */ /* 0x0005e20008010000 */
[----:B------:R0:W-:Y:S01]  /*6370*/  UTMACMDFLUSH ;  /* 0x00000000000079b7 */ /* 0x0001e20000000000 */
[----:B--2---:R-:W-:Y:S04]  /*6380*/  DEPBAR.LE SB0, 0x1 ;  /* 0x000080400000791a */ /* 0x004fe80000000000 */
.L_x_100:
[----:B------:R-:W-:Y:S05]  /*6390*/  BSYNC.RECONVERGENT B0 ;  /* 0x0000000000007941 */ /* 0x000fea0003800200 */
.L_x_99:
[----:B------:R-:W-:Y:S01]  /*63a0*/  BAR.SYNC.DEFER_BLOCKING 0x1, 0x80 ;  /* 0x0042000000007b1d */ /* 0x000fe20000010000 */
[----:B------:R-:W-:Y:S01]  /*63b0*/  ISETP.NE.AND P1, PT, R107, RZ, PT ;  /* 0x000000ff6b00720c */ /* 0x000fe20003f25270 */
[----:B------:R-:W-:Y:S01]  /*63c0*/  UISETP.NE.AND UP0, UPT, UR49, URZ, UPT ;  /* 0x000000ff3100728c */ /* 0x000fe2000bf05270 */
[----:B------:R-:W-:Y:S11]  /*63d0*/  LEA R2, R65, UR48, 0x3 ;  /* 0x0000003041027c11 */ /* 0x000ff6000f8e18ff */
[----:B------:R-:W-:Y:S01]  /*63e0*/  @P1 SHF.L.U32 R3, R97, 0x1f, RZ ;  /* 0x0000001f61031819 */ /* 0x000fe200000006ff */
[----:B------:R-:W-:Y:S06]  /*63f0*/  BRA.U !UP0, `(.L_x_101) ;  /* 0x0000000108247547 */ /* 0x000fec000b800000 */
[----:B------:R-:W-:Y:S01]  /*6400*/  IMAD.U32 R4, RZ, RZ, UR51 ;  /* 0x00000033ff047e24 */ /* 0x000fe2000f8e00ff */
[----:B------:R-:W-:Y:S01]  /*6410*/  MOV R0, UR37 ;  /* 0x0000002500007c02 */ /* 0x000fe20008000f00 */
[----:B------:R-:W-:Y:S03]  /*6420*/  UIADD3 UR51, UPT, UPT, UR51, 0x1, URZ ;  /* 0x0000000133337890 */ /* 0x000fe6000fffe0ff */
[----:B------:R-:W-:Y:S01]  /*6430*/  @P1 LEA R4, R4, UR48, 0x3 ;  /* 0x0000003004041c11 */ /* 0x000fe2000f8e18ff */
[----:B------:R-:W-:Y:S04]  /*6440*/  UISETP.NE.AND UP0, UPT, UR51, 0x4, UPT ;  /* 0x000000043300788c */ /* 0x000fe8000bf05270 */
[----:B------:R-:W-:Y:S01]  /*6450*/  @P1 VIADD R4, R4, 0x70 ;  /* 0x0000007004041836 */ /* 0x000fe20000000000 */
[----:B------:R-:W-:Y:S04]  /*6460*/  USEL UR51, UR51, URZ, UP0 ;  /* 0x000000ff33337287 */ /* 0x000fe80008000000 */
[----:B------:R-:W-:Y:S04]  /*6470*/  @P1 PRMT R0, R0, 0x654, R4 ;  /* 0x0000065400001816 */ /* 0x000fe80000000004 */
[----:B------:R2:W-:Y:S04]  /*6480*/  @P1 SYNCS.ARRIVE.TRANS64.RED.A1T0 RZ, [R0+URZ], RZ ;  /* 0x000000ff00ff19a7 */ /* 0x0005e800081004ff */
.L_x_101:
[----:B------:R-:W4:Y:S01]  /*6490*/  @P1 SYNCS.PHASECHK.TRANS64.TRYWAIT P0, [R2+URZ+0x50], R3 ;  /* 0x00005003020015a7 */ /* 0x000f2200080011ff */
[----:B------:R-:W-:Y:S01]  /*64a0*/  BSSY B1, `(.L_x_102) ;  /* 0x0000016000017945 */ /* 0x000fe20003800000 */
[----:B----4-:R-:W-:Y:S03]  /*64b0*/  @P1 SEL R66, RZ, 0x1, !P0 ;  /* 0x00000001ff421807 */ /* 0x010fe60004000000 */
[----:B------:R-:W-:Y:S05]  /*64c0*/  @!P1 BRA `(.L_x_103) ;  /* 0x00000000004c9947 */ /* 0x000fea0003800000 */
[----:B------:R-:W-:Y:S01]  /*64d0*/  ISETP.NE.AND P0, PT, R66, RZ, PT ;  /* 0x000000ff4200720c */ /* 0x000fe20003f05270 */
[----:B------:R-:W-:Y:S01]  /*64e0*/  BSSY B0, `(.L_x_104) ;  /* 0x000000b000007945 */ /* 0x000fe20003800000 */
[----:B------:R-:W-:Y:S11]  /*64f0*/  ISETP.NE.AND P1, PT, R67, RZ, PT ;  /* 0x000000ff4300720c */ /* 0x000ff60003f25270 */
[----:B------:R-:W-:Y:S02]  /*6500*/  @!UPT UIADD3 URZ, UPT, UPT, URZ, URZ, URZ ;  /* 0x000000fffffff290 */ /* 0x000fe4000fffe0ff */
[C---:B------:R-:W-:Y:S01]  /*6510*/  @P1 IMAD R6, R65.reuse, 0x2000, R100 ;  /* 0x0000200041061824 */ /* 0x040fe200078e0264 */
[C---:B------:R-:W-:Y:S01]  /*6520*/  @P1 LEA R4, R65.reuse, R98, 0xd ;  /* 0x0000006241041211 */ /* 0x040fe200078e68ff */
[C---:B------:R-:W-:Y:S02]  /*6530*/  @P1 IMAD R5, R65.reuse, 0x2000, R99 ;  /* 0x0000200041051824 */ /* 0x040fe400078e0263 */
[----:B------:R-:W-:Y:S01]  /*6540*/  @P1 IMAD R3, R65, 0x2000, R106 ;  /* 0x0000200041031824 */ /* 0x000fe200078e026a */
[----:B------:R-:W-:Y:S06]  /*6550*/  @P0 BRA `(.L_x_105) ;  /* 0x00000000000c0947 */ /* 0x000fec0003800000 */
[----:B--2---:R-:W-:Y:S04]  /*6560*/  SHF.L.U32 R0, R97, 0x1f, RZ ;  /* 0x0000001f61007819 */ /* 0x004fe800000006ff */
[----:B------:R-:W2:Y:S02]  /*6570*/  SYNCS.PHASECHK.TRANS64.TRYWAIT P0, [R2+URZ+0x50], R0 ;  /* 0x00005000020075a7 */ /* 0x000ea400080011ff */
[----:B--2---:R-:W-:Y:S05]  /*6580*/  @!P0 BRA `(.L_x_106) ;  /* 0x00000030007c8947 */ /* 0x004fea0003800000 */
.L_x_105:
[----:B------:R-:W-:Y:S05]  /*6590*/  BSYNC B0 ;  /* 0x0000000000007941 */ /* 0x000fea0003800000 */
.L_x_104:
[----:B------:R-:W-:Y:S02]  /*65a0*/  ISETP.NE.AND P0, PT, R67, RZ, PT ;  /* 0x000000ff4300720c */ /* 0x000fe40003f05270 */
[----:B------:R-:W-:Y:S11]  /*65b0*/  IADD3 R65, PT, PT, R65, 0x1, RZ ;  /* 0x0000000141417810 */ /* 0x000ff60007ffe0ff */
[----:B------:R4:W1:Y:S04]  /*65c0*/  @P0 LDS.128 R56, [R6] ;  /* 0x0000000006380984 */ /* 0x0008680000000c00 */
[----:B------:R4:W1:Y:S04]  /*65d0*/  @P0 LDS.128 R60, [R5+0x10] ;  /* 0x00001000053c0984 */ /* 0x0008680000000c00 */
[----:B------:R4:W1:Y:S04]  /*65e0*/  @P0 LDS.128 R68, [R4+0x20] ;  /* 0x0000200004440984 */ /* 0x0008680000000c00 */
[----:B------:R4:W1:Y:S02]  /*65f0*/  @P0 LDS.128 R76, [R3+0x30] ;  /* 0x00003000034c0984 */ /* 0x0008640000000c00 */
.L_x_103:
[----:B------:R-:W-:Y:S05]  /*6600*/  BSYNC B1 ;  /* 0x0000000000017941 */ /* 0x000fea0003800000 */
.L_x_102:
[----:B--2---:R-:W-:Y:S05]  /*6610*/  VIADD R0, R48, 0x20 ;  /* 0x0000002030007836 */ /* 0x004fea0000000000 */
[----:B------:R-:W-:Y:S04]  /*6620*/  SHF.R.U32.HI R0, RZ, 0x15, R0 ;  /* 0x00000015ff007819 */ /* 0x000fe80000011600 */
[----:B------:R-:W-:Y:S11]  /*6630*/  LOP3.LUT P0, RZ, R0, 0x3, R92, 0x48, !PT ;  /* 0x0000000300ff7812 */ /* 0x000ff6000780485c */
[----:B------:R-:W-:Y:S02]  /*6640*/  @!UPT UIADD3 URZ, UPT, UPT, URZ, URZ, URZ ;  /* 0x000000fffffff290 */ /* 0x000fe4000fffe0ff */
[----:B------:R-:W-:Y:S05]  /*6650*/  @!P0 BRA `(.L_x_107) ;  /* 0x0000000000408947 */ /* 0x000fea0003800000 */
[----:B------:R-:W2:Y:S01]  /*6660*/  LDCU.64 UR8, c[0x4][0x70] ;  /* 0x01000e00ff0877ac */ /* 0x000ea20008000a00 */
[----:B----4-:R-:W-:Y:S01]  /*6670*/  MOV R3, 0x0 ;  /* 0x0000000000037802 */ /* 0x010fe20000000f00 */
[----:B------:R-:W-:Y:S02]  /*6680*/  HFMA2 R12, -RZ, RZ, 0, 5.9604644775390625e-08 ;  /* 0x00000001ff0c7431 */ /* 0x000fe400000001ff */
[----:B-1----:R-:W-:Y:S02]  /*6690*/  IMAD.MOV.U32 R8, RZ, RZ, 0x192 ;  /* 0x00000192ff087424 */ /* 0x002fe400078e00ff */
[----:B------:R-:W-:Y:S01]  /*66a0*/  IMAD.MOV.U32 R13, RZ, RZ, RZ ;  /* 0x000000ffff0d7224 */ /* 0x000fe200078e00ff */
[----:B------:R-:W1:Y:S01]  /*66b0*/  LDCU.64 UR6, c[0x4][0x78] ;  /* 0x01000f00ff0677ac */ /* 0x000e620008000a00 */
[----:B------:R-:W4:Y:S01]  /*66c0*/  LDC.64 R2, c[0x4][R3] ;  /* 0x0100000003027b82 */ /* 0x000f220000000a00 */
[----:B------:R-:W5:Y:S01]  /*66d0*/  LDCU.64 UR4, c[0x4][0x10] ;  /* 0x01000200ff0477ac */ /* 0x000f620008000a00 */
[----:B--2---:R-:W-:Y:S01]  /*66e0*/  MOV R5, UR9 ;  /* 0x0000000900057c02 */ /* 0x004fe20008000f00 */
[----:B------:R-:W-:Y:S01]  /*66f0*/  IMAD.U32 R4, RZ, RZ, UR8 ;  /* 0x00000008ff047e24 */ /* 0x000fe2000f8e00ff */
[----:B-1----:R-:W-:Y:S01]  /*6700*/  MOV R7, UR7 ;  /* 0x0000000700077c02 */ /* 0x002fe20008000f00 */
[----:B------:R-:W-:Y:S01]  /*6710*/  IMAD.U32 R6, RZ, RZ, UR6 ;  /* 0x00000006ff067e24 */ /* 0x000fe2000f8e00ff */
[----:B-----5:R-:W-:Y:S01]  /*6720*/  MOV R11, UR5 ;  /* 0x00000005000b7c02 */ /* 0x020fe20008000f00 */
[----:B------:R-:W-:Y:S02]  /*6730*/  IMAD.U32 R10, RZ, RZ, UR4 ;  /* 0x00000004ff0a7e24 */ /* 0x000fe4000f8e00ff */
[----:B------:R-:W-:Y:S07]  /*6740*/  LEPC R20, `(.L_x_107) ;  /* 0x000000001014794e */ /* 0x000fee0000000000 */
[----:B---34-:R-:W-:Y:S05]  /*6750*/  CALL.ABS.NOINC R2 ;  /* 0x0000000002007343 */ /* 0x018fea0003c00000 */
.L_x_107:
[----:B------:R-:W-:Y:S05]  /*6760*/  WARPSYNC.ALL ;  /* 0x0000000000007948 */ /* 0x000fea0003800000 */
[----:B------:R-:W-:Y:S01]  /*6770*/  R2UR UR4, R48 ;  /* 0x00000000300472ca */ /* 0x000fe200000e0000 */
[--C-:B-1--4-:R-:W-:Y:S01]  /*6780*/  HADD2.F32 R3, -RZ, R56.reuse.H0_H0 ;  /* 0x20000038ff037230 */ /* 0x112fe20000004100 */
[----:B------:R-:W-:Y:S01]  /*6790*/  ISETP.NE.AND P6, PT, R107, RZ, PT ;  /* 0x000000ff6b00720c */ /* 0x000fe20003fc5270 */
[--C-:B------:R-:W-:Y:S01]  /*67a0*/  HADD2.F32 R51, -RZ, R57.reuse.H1_H1 ;  /* 0x30000039ff337230 */ /* 0x100fe20000004100 */
[----:B------:R-:W-:Y:S01]  /*67b0*/  MOV R50, UR51 ;  /* 0x0000003300327c02 */ /* 0x000fe20008000f00 */
[----:B------:R-:W-:Y:S01]  /*67c0*/  BSSY.RECONVERGENT B0, `(.L_x_108) ;  /* 0x000008c000007945 */ /* 0x000fe20003800200 */
[----:B------:R-:W-:Y:S02]  /*67d0*/  MOV R72, UR37 ;  /* 0x0000002500487c02 */ /* 0x000fe40008000f00 */
[----:B------:R-:W-:Y:S05]  /*67e0*/  ISETP.NE.AND P0, PT, R102, RZ, PT ;  /* 0x000000ff6600720c */ /* 0x000fea0003f05270 */
[----:B------:R-:W1:Y:S02]  /*67f0*/  LDTM.x32 R4, tmem[UR4+0x20] ;  /* 0x00002004000479ee */ /* 0x000e6400082c0000 */
[----:B------:R-:W-:Y:S04]  /*6800*/  @P6 LEA R50, R50, UR48, 0x3 ;  /* 0x0000003032326c11 */ /* 0x000fe8000f8e18ff */
[----:B------:R-:W-:Y:S04]  /*6810*/  @P6 IADD3 R50, PT, PT, R50, 0x70, RZ ;  /* 0x0000007032326810 */ /* 0x000fe80007ffe0ff */
[----:B------:R-:W-:Y:S01]  /*6820*/  @P6 PRMT R72, R72, 0x654, R50 ;  /* 0x0000065448486816 */ /* 0x000fe20000000032 */
[----:B------:R-:W-:Y:S02]  /*6830*/  HADD2.F32 R50, -RZ, R57.H0_H0 ;  /* 0x20000039ff327230 */ /* 0x000fe40000004100 */
[C---:B-1----:R-:W-:Y:S01]  /*6840*/  FMUL R0, R47.reuse, R4 ;  /* 0x000000042f007220 */ /* 0x042fe20000400000 */
[----:B------:R-:W-:Y:S02]  /*6850*/  HADD2.F32 R4, -RZ, R56.H1_H1 ;  /* 0x30000038ff047230 */ /* 0x000fe40000004100 */
[C---:B------:R-:W-:Y:S01]  /*6860*/  FMUL R2, R47.reuse, R5 ;  /* 0x000000052f027220 */ /* 0x040fe20000400000 */
[----:B------:R-:W-:Y:S01]  /*6870*/  FMUL R7, R47, R7 ;  /* 0x000000072f077220 */ /* 0x000fe20000400000 */
[----:B------:R-:W-:Y:S01]  /*6880*/  FFMA R0, R49, R3, R0 ;  /* 0x0000000331007223 */ /* 0x000fe20000000000 */
[----:B------:R-:W-:Y:S01]  /*6890*/  FMUL R3, R47, R6 ;  /* 0x000000062f037220 */ /* 0x000fe20000400000 */
[----:B------:R-:W-:Y:S01]  /*68a0*/  FFMA R2, R49, R4, R2 ;  /* 0x0000000431027223 */ /* 0x000fe20000000002 */
[C---:B------:R-:W-:Y:S01]  /*68b0*/  FMUL R4, R47.reuse, R8 ;  /* 0x000000082f047220 */ /* 0x040fe20000400000 */
[----:B------:R-:W-:Y:S01]  /*68c0*/  FMUL R8, R47, R12 ;  /* 0x0000000c2f087220 */ /* 0x000fe20000400000 */
[----:B------:R-:W-:Y:S01]  /*68d0*/  FFMA R3, R49, R50, R3 ;  /* 0x0000003231037223 */ /* 0x000fe20000000003 */
[C---:B------:R-:W-:Y:S01]  /*68e0*/  FMUL R12, R47.reuse, R16 ;  /* 0x000000102f0c7220 */ /* 0x040fe20000400000 */
[C---:B------:R-:W-:Y:S01]  /*68f0*/  FMUL R16, R47.reuse, R20 ;  /* 0x000000142f107220 */ /* 0x040fe20000400000 */
[C---:B------:R-:W-:Y:S01]  /*6900*/  FMUL R20, R47.reuse, R24 ;  /* 0x000000182f147220 */ /* 0x040fe20000400000 */
[C---:B------:R-:W-:Y:S01]  /*6910*/  FMUL R24, R47.reuse, R28 ;  /* 0x0000001c2f187220 */ /* 0x040fe20000400000 */
[C---:B------:R-:W-:Y:S01]  /*6920*/  FMUL R28, R47.reuse, R32 ;  /* 0x000000202f1c7220 */ /* 0x040fe20000400000 */
[--C-:B------:R-:W-:Y:S01]  /*6930*/  HADD2.F32 R32, -RZ, R58.reuse.H0_H0 ;  /* 0x2000003aff207230 */ /* 0x100fe20000004100 */
[----:B------:R-:W-:Y:S01]  /*6940*/  F2FP.F16.F32.PACK_AB R52, R2, R0 ;  /* 0x000000000234723e */ /* 0x000fe200000000ff */
[----:B------:R-:W-:Y:S02]  /*6950*/  HADD2.F32 R0, -RZ, R58.H1_H1 ;  /* 0x3000003aff007230 */ /* 0x000fe40000004100 */
[----:B------:R-:W-:Y:S01]  /*6960*/  FMUL R5, R47, R9 ;  /* 0x000000092f057220 */ /* 0x000fe20000400000 */
[--C-:B------:R-:W-:Y:S02]  /*6970*/  HADD2.F32 R2, -RZ, R59.reuse.H0_H0 ;  /* 0x2000003bff027230 */ /* 0x100fe40000004100 */
[C---:B------:R-:W-:Y:S01]  /*6980*/  FFMA R7, R49.reuse, R51, R7 ;  /* 0x0000003331077223 */ /* 0x040fe20000000007 */
[C---:B------:R-:W-:Y:S01]  /*6990*/  FFMA R4, R49.reuse, R32, R4 ;  /* 0x0000002031047223 */ /* 0x040fe20000000004 */
[----:B------:R-:W-:Y:S02]  /*69a0*/  HADD2.F32 R32, -RZ, R59.H1_H1 ;  /* 0x3000003bff207230 */ /* 0x000fe40000004100 */
[----:B------:R-:W-:Y:S01]  /*69b0*/  FFMA R5, R49, R0, R5 ;  /* 0x0000000031057223 */ /* 0x000fe20000000005 */
[--C-:B------:R-:W-:Y:S01]  /*69c0*/  HADD2.F32 R0, -RZ, R60.reuse.H0_H0 ;  /* 0x2000003cff007230 */ /* 0x100fe20000004100 */
[----:B------:R-:W-:Y:S01]  /*69d0*/  F2FP.F16.F32.PACK_AB R53, R7, R3 ;  /* 0x000000030735723e */ /* 0x000fe200000000ff */
[----:B------:R-:W-:Y:S01]  /*69e0*/  FMUL R6, R47, R10 ;  /* 0x0000000a2f067220 */ /* 0x000fe20000400000 */
[--C-:B------:R-:W-:Y:S01]  /*69f0*/  HADD2.F32 R3, -RZ, R61.reuse.H0_H0 ;  /* 0x2000003dff037230 */ /* 0x100fe20000004100 */
[----:B------:R-:W-:Y:S01]  /*6a00*/  F2FP.F16.F32.PACK_AB R54, R5, R4 ;  /* 0x000000040536723e */ /* 0x000fe200000000ff */
[----:B------:R-:W-:Y:S01]  /*6a10*/  FMUL R11, R47, R11 ;  /* 0x0000000b2f0b7220 */ /* 0x000fe20000400000 */
[----:B------:R-:W-:Y:S01]  /*6a20*/  FFMA R6, R49, R2, R6 ;  /* 0x0000000231067223 */ /* 0x000fe20000000006 */
[----:B------:R-:W-:Y:S02]  /*6a30*/  HADD2.F32 R2, -RZ, R60.H1_H1 ;  /* 0x3000003cff027230 */ /* 0x000fe40000004100 */
[----:B------:R-:W-:Y:S01]  /*6a40*/  FMUL R9, R47, R13 ;  /* 0x0000000d2f097220 */ /* 0x000fe20000400000 */
[C---:B------:R-:W-:Y:S01]  /*6a50*/  FFMA R11, R49.reuse, R32, R11 ;  /* 0x00000020310b7223 */ /* 0x040fe2000000000b */
[----:B------:R-:W-:Y:S01]  /*6a60*/  FFMA R8, R49, R0, R8 ;  /* 0x0000000031087223 */ /* 0x000fe20000000008 */
[C---:B------:R-:W-:Y:S01]  /*6a70*/  FMUL R10, R47.reuse, R14 ;  /* 0x0000000e2f0a7220 */ /* 0x040fe20000400000 */
[----:B------:R-:W-:Y:S02]  /*6a80*/  HADD2.F32 R0, -RZ, R61.H1_H1 ;  /* 0x3000003dff007230 */ /* 0x000fe40000004100 */
[----:B------:R-:W-:Y:S01]  /*6a90*/  FMUL R15, R47, R15 ;  /* 0x0000000f2f0f7220 */ /* 0x000fe20000400000 */
[C---:B------:R-:W-:Y:S01]  /*6aa0*/  FFMA R9, R49.reuse, R2, R9 ;  /* 0x0000000231097223 */ /* 0x040fe20000000009 */
[C---:B------:R-:W-:Y:S01]  /*6ab0*/  FFMA R10, R49.reuse, R3, R10 ;  /* 0x00000003310a7223 */ /* 0x040fe2000000000a */
[--C-:B------:R-:W-:Y:S02]  /*6ac0*/  HADD2.F32 R2, -RZ, R62.reuse.H0_H0 ;  /* 0x2000003eff027230 */ /* 0x100fe40000004100 */
[----:B------:R-:W-:Y:S01]  /*6ad0*/  FFMA R15, R49, R0, R15 ;  /* 0x00000000310f7223 */ /* 0x000fe2000000000f */
[----:B------:R-:W-:Y:S02]  /*6ae0*/  HADD2.F32 R3, -RZ, R62.H1_H1 ;  /* 0x3000003eff037230 */ /* 0x000fe40000004100 */
[C---:B------:R-:W-:Y:S01]  /*6af0*/  FMUL R13, R47.reuse, R17 ;  /* 0x000000112f0d7220 */ /* 0x040fe20000400000 */
[--C-:B------:R-:W-:Y:S02]  /*6b00*/  HADD2.F32 R0, -RZ, R63.reuse.H0_H0 ;  /* 0x2000003fff007230 */ /* 0x100fe40000004100 */
[----:B------:R-:W-:Y:S01]  /*6b10*/  FMUL R14, R47, R18 ;  /* 0x000000122f0e7220 */ /* 0x000fe20000400000 */
[C---:B------:R-:W-:Y:S01]  /*6b20*/  FFMA R12, R49.reuse, R2, R12 ;  /* 0x00000002310c7223 */ /* 0x040fe2000000000c */
[C---:B------:R-:W-:Y:S01]  /*6b30*/  FFMA R13, R49.reuse, R3, R13 ;  /* 0x00000003310d7223 */ /* 0x040fe2000000000d */
[----:B------:R-:W-:Y:S02]  /*6b40*/  HADD2.F32 R2, -RZ, R63.H1_H1 ;  /* 0x3000003fff027230 */ /* 0x000fe40000004100 */
[----:B------:R-:W-:Y:S01]  /*6b50*/  FFMA R14, R49, R0, R14 ;  /* 0x00000000310e7223 */ /* 0x000fe2000000000e */
[C---:B------:R-:W-:Y:S01]  /*6b60*/  FMUL R19, R47.reuse, R19 ;  /* 0x000000132f137220 */ /* 0x040fe20000400000 */
[--C-:B------:R-:W-:Y:S02]  /*6b70*/  HADD2.F32 R0, -RZ, R68.reuse.H0_H0 ;  /* 0x20000044ff007230 */ /* 0x100fe40000004100 */
[----:B------:R-:W-:Y:S01]  /*6b80*/  FMUL R17, R47, R21 ;  /* 0x000000152f117220 */ /* 0x000fe20000400000 */
[--C-:B------:R-:W-:Y:S02]  /*6b90*/  HADD2.F32 R3, -RZ, R69.reuse.H0_H0 ;  /* 0x20000045ff037230 */ /* 0x100fe40000004100 */
[C---:B------:R-:W-:Y:S01]  /*6ba0*/  FFMA R19, R49.reuse, R2, R19 ;  /* 0x0000000231137223 */ /* 0x040fe20000000013 */
[----:B------:R-:W-:Y:S02]  /*6bb0*/  HADD2.F32 R2, -RZ, R68.H1_H1 ;  /* 0x30000044ff027230 */ /* 0x000fe40000004100 */
        /* <DEDUP_REMOVED lines=9> */
[----:B------:R-:W-:Y:S01]  /*6c50*/  FMUL R21, R47, R25 ;  /* 0x000000192f157220 */ /* 0x000fe20000400000 */
[----:B------:R-:W-:Y:S01]  /*6c60*/  F2FP.F16.F32.PACK_AB R55, R11, R6 ;  /* 0x000000060b37723e */ /* 0x000fe200000000ff */
[--C-:B------:R-:W-:Y:S02]  /*6c70*/  HADD2.F32 R3, -RZ, R71.reuse.H0_H0 ;  /* 0x20000047ff037230 */ /* 0x100fe40000004100 */
[----:B------:R-:W-:Y:S01]  /*6c80*/  FMUL R22, R47, R26 ;  /* 0x0000001a2f167220 */ /* 0x000fe20000400000 */
[C---:B------:R-:W-:Y:S01]  /*6c90*/  FFMA R20, R49.reuse, R2, R20 ;  /* 0x0000000231147223 */ /* 0x040fe20000000014 */
[C---:B------:R-:W-:Y:S01]  /*6ca0*/  FFMA R21, R49.reuse, R0, R21 ;  /* 0x0000000031157223 */ /* 0x040fe20000000015 */
[----:B------:R1:W-:Y:S01]  /*6cb0*/  STS.128 [R100+0x2000], R52 ;  /* 0x0020003464007388 */ /* 0x0003e20000000c00 */
[----:B------:R-:W-:Y:S02]  /*6cc0*/  HADD2.F32 R0, -RZ, R71.H1_H1 ;  /* 0x30000047ff007230 */ /* 0x000fe40000004100 */
[----:B------:R-:W-:Y:S01]  /*6cd0*/  FFMA R22, R49, R3, R22 ;  /* 0x0000000331167223 */ /* 0x000fe20000000016 */
[----:B------:R-:W-:Y:S01]  /*6ce0*/  FMUL R27, R47, R27 ;  /* 0x0000001b2f1b7220 */ /* 0x000fe20000400000 */
[--C-:B------:R-:W-:Y:S01]  /*6cf0*/  HADD2.F32 R2, -RZ, R76.reuse.H0_H0 ;  /* 0x2000004cff027230 */ /* 0x100fe20000004100 */
[----:B------:R-:W-:Y:S01]  /*6d00*/  F2FP.F16.F32.PACK_AB R8, R9, R8 ;  /* 0x000000080908723e */ /* 0x000fe200000000ff */
[----:B------:R-:W-:Y:S01]  /*6d10*/  HADD2.F32 R3, -RZ, R76.H1_H1 ;  /* 0x3000004cff037230 */ /* 0x000fe20000004100 */
[----:B------:R-:W-:Y:S01]  /*6d20*/  F2FP.F16.F32.PACK_AB R9, R15, R10 ;  /* 0x0000000a0f09723e */ /* 0x000fe200000000ff */
[----:B------:R-:W-:Y:S01]  /*6d30*/  FMUL R25, R47, R29 ;  /* 0x0000001d2f197220 */ /* 0x000fe20000400000 */
[--C-:B------:R-:W-:Y:S01]  /*6d40*/  HADD2.F32 R4, -RZ, R77.reuse.H0_H0 ;  /* 0x2000004dff047230 */ /* 0x100fe20000004100 */
[----:B------:R-:W-:Y:S01]  /*6d50*/  F2FP.F16.F32.PACK_AB R10, R13, R12 ;  /* 0x0000000c0d0a723e */ /* 0x000fe200000000ff */
[----:B------:R-:W-:Y:S01]  /*6d60*/  FMUL R26, R47, R30 ;  /* 0x0000001e2f1a7220 */ /* 0x000fe20000400000 */
[----:B------:R-:W-:Y:S01]  /*6d70*/  F2FP.F16.F32.PACK_AB R11, R19, R14 ;  /* 0x0000000e130b723e */ /* 0x000fe200000000ff */
[C---:B------:R-:W-:Y:S01]  /*6d80*/  FFMA R27, R49.reuse, R0, R27 ;  /* 0x00000000311b7223 */ /* 0x040fe2000000001b */
[C---:B------:R-:W-:Y:S01]  /*6d90*/  FFMA R24, R49.reuse, R2, R24 ;  /* 0x0000000231187223 */ /* 0x040fe20000000018 */
[----:B------:R-:W-:Y:S02]  /*6da0*/  HADD2.F32 R0, -RZ, R77.H1_H1 ;  /* 0x3000004dff007230 */ /* 0x000fe40000004100 */
[----:B------:R-:W-:Y:S01]  /*6db0*/  FFMA R25, R49, R3, R25 ;  /* 0x0000000331197223 */ /* 0x000fe20000000019 */
[----:B------:R1:W-:Y:S01]  /*6dc0*/  STS.128 [R99+0x2010], R8 ;  /* 0x0020100863007388 */ /* 0x0003e20000000c00 */
[----:B------:R-:W-:Y:S01]  /*6dd0*/  FMUL R31, R47, R31 ;  /* 0x0000001f2f1f7220 */ /* 0x000fe20000400000 */
[--C-:B------:R-:W-:Y:S02]  /*6de0*/  HADD2.F32 R2, -RZ, R78.reuse.H0_H0 ;  /* 0x2000004eff027230 */ /* 0x100fe40000004100 */
[----:B------:R-:W-:Y:S01]  /*6df0*/  FFMA R26, R49, R4, R26 ;  /* 0x00000004311a7223 */ /* 0x000fe2000000001a */
[----:B------:R-:W-:Y:S02]  /*6e00*/  HADD2.F32 R3, -RZ, R78.H1_H1 ;  /* 0x3000004eff037230 */ /* 0x000fe40000004100 */
[----:B------:R-:W-:Y:S01]  /*6e10*/  FMUL R29, R47, R33 ;  /* 0x000000212f1d7220 */ /* 0x000fe20000400000 */
[--C-:B------:R-:W-:Y:S01]  /*6e20*/  HADD2.F32 R4, -RZ, R79.reuse.H0_H0 ;  /* 0x2000004fff047230 */ /* 0x100fe20000004100 */
[----:B------:R-:W-:Y:S01]  /*6e30*/  F2FP.F16.F32.PACK_AB R16, R17, R16 ;  /* 0x000000101110723e */ /* 0x000fe200000000ff */
[----:B------:R-:W-:Y:S01]  /*6e40*/  FMUL R30, R47, R34 ;  /* 0x000000222f1e7220 */ /* 0x000fe20000400000 */
        /* <DEDUP_REMOVED lines=14> */
[----:B------:R-:W-:Y:S02]  /*6f30*/  F2FP.F16.F32.PACK_AB R27, R35, R30 ;  /* 0x0000001e231b723e */ /* 0x000fe400000000ff */
[----:B------:R-:W-:Y:S02]  /*6f40*/  LEA R0, R65, UR48, 0x3 ;  /* 0x0000003041007c11 */ /* 0x000fe4000f8e18ff */
[----:B------:R-:W-:Y:S01]  /*6f50*/  @P6 SHF.L.U32 R2, R97, 0x1f, RZ ;  /* 0x0000001f61026819 */ /* 0x000fe200000006ff */
        /* <DEDUP_REMOVED lines=9> */
[----:B------:R-:W-:Y:S02]  /*6ff0*/  UIADD3 UR8, UP0, UPT, UR52, 0x680, URZ ;  /* 0x0000068034087890 */ /* 0x000fe4000ff1e0ff */
[----:B------:R-:W-:Y:S02]  /*7000*/  UIADD3 UR5, UPT, UPT, UR41, 0x20, URZ ;  /* 0x0000002029057890 */ /* 0x000fe4000fffe0ff */
[----:B------:R-:W-:Y:S02]  /*7010*/  UIADD3 UR4, UPT, UPT, UR48, 0x2200, URZ ;  /* 0x0000220030047890 */ /* 0x000fe4000fffe0ff */
[----:B------:R-:W-:Y:S01]  /*7020*/  UIADD3.X UR9, UPT, UPT, URZ, UR53, URZ, UP0, !UPT ;  /* 0x00000035ff097290 */ /* 0x000fe200087fe4ff */
[----:B------:R-:W-:Y:S01]  /*7030*/  UMOV UR6, UR42 ;  /* 0x0000002a00067c82 */ /* 0x000fe20008000000 */
[----:B------:R-:W-:Y:S07]  /*7040*/  UMOV UR7, UR36 ;  /* 0x0000002400077c82 */ /* 0x000fee0008000000 */
[----:B------:R2:W-:Y:S01]  /*7050*/  UTMASTG.3D [UR4], [UR8] ;  /* 0x00000004080073b5 */ /* 0x0005e20008010000 */
[----:B------:R0:W-:Y:S01]  /*7060*/  UTMACMDFLUSH ;  /* 0x00000000000079b7 */ /* 0x0001e20000000000 */
[----:B--2---:R-:W-:Y:S04]  /*7070*/  DEPBAR.LE SB0, 0x1 ;  /* 0x000080400000791a */ /* 0x004fe80000000000 */
.L_x_109:
[----:B------:R-:W-:Y:S05]  /*7080*/  BSYNC.RECONVERGENT B0 ;  /* 0x0000000000007941 */ /* 0x000fea0003800200 */
.L_x_108:
[----:B------:R-:W-:Y:S01]  /*7090*/  BAR.SYNC.DEFER_BLOCKING 0x1, 0x80 ;  /* 0x0042000000007b1d */ /* 0x000fe20000010000 */
[----:B------:R-:W-:Y:S04]  /*70a0*/  UIADD3 UR40, UPT, UPT, UR51, 0x1, URZ ;  /* 0x0000000133287890 */ /* 0x000fe8000fffe0ff */
[----:B------:R-:W-:Y:S04]  /*70b0*/  UISETP.NE.AND UP0, UPT, UR40, 0x4, UPT ;  /* 0x000000042800788c */ /* 0x000fe8000bf05270 */
[----:B------:R-:W-:Y:S01]  /*70c0*/  USEL UR40, UR40, URZ, UP0 ;  /* 0x000000ff28287287 */ /* 0x000fe20008000000 */
[----:B------:R2:W-:Y:S01]  /*70d0*/  @P6 SYNCS.ARRIVE.TRANS64.RED.A1T0 RZ, [R72+URZ], RZ ;  /* 0x000000ff48ff69a7 */ /* 0x0005e200081004ff */
[----:B------:R-:W-:Y:S01]  /*70e0*/  BSSY B1, `(.L_x_110) ;  /* 0x0000017000017945 */ /* 0x000fe20003800000 */
[----:B------:R-:W4:Y:S02]  /*70f0*/  @P6 SYNCS.PHASECHK.TRANS64.TRYWAIT P0, [R0+URZ+0x50], R2 ;  /* 0x00005002000065a7 */ /* 0x000f2400080011ff */
[----:B----4-:R-:W-:Y:S01]  /*7100*/  @P6 SEL R66, RZ, 0x1, !P0 ;  /* 0x00000001ff426807 */ /* 0x010fe20004000000 */
[----:B--2---:R-:W-:Y:S06]  /*7110*/  @!P6 BRA `(.L_x_111) ;  /* 0x00000000004ce947 */ /* 0x004fec0003800000 */
        /* <DEDUP_REMOVED lines=9> */
[----:B------:R-:W-:Y:S04]  /*71b0*/  SHF.L.U32 R6, R97, 0x1f, RZ ;  /* 0x0000001f61067819 */ /* 0x000fe800000006ff */
[----:B------:R-:W2:Y:S02]  /*71c0*/  SYNCS.PHASECHK.TRANS64.TRYWAIT P0, [R0+URZ+0x50], R6 ;  /* 0x00005006000075a7 */ /* 0x000ea400080011ff */
[----:B--2---:R-:W-:Y:S05]  /*71d0*/  @!P0 BRA `(.L_x_114) ;  /* 0x00000024007c8947 */ /* 0x004fea0003800000 */
.L_x_113:
[----:B------:R-:W-:Y:S05]  /*71e0*/  BSYNC B0 ;  /* 0x0000000000007941 */ /* 0x000fea0003800000 */
.L_x_112:
[----:B------:R-:W-:Y:S02]  /*71f0*/  ISETP.NE.AND P0, PT, R67, RZ, PT ;  /* 0x000000ff4300720c */ /* 0x000fe40003f05270 */
[----:B------:R-:W-:Y:S11]  /*7200*/  IADD3 R65, PT, PT, R65, 0x1, RZ ;  /* 0x0000000141417810 */ /* 0x000ff60007ffe0ff */
[----:B------:R4:W1:Y:S04]  /*7210*/  @P0 LDS.128 R56, [R5] ;  /* 0x0000000005380984 */ /* 0x0008680000000c00 */
[----:B------:R4:W1:Y:S04]  /*7220*/  @P0 LDS.128 R60, [R4+0x10] ;  /* 0x00001000043c0984 */ /* 0x0008680000000c00 */
[----:B------:R4:W1:Y:S04]  /*7230*/  @P0 LDS.128 R68, [R3+0x20] ;  /* 0x0000200003440984 */ /* 0x0008680000000c00 */
[----:B------:R4:W1:Y:S02]  /*7240*/  @P0 LDS.128 R76, [R2+0x30] ;  /* 0x00003000024c0984 */ /* 0x0008640000000c00 */
.L_x_111:
[----:B------:R-:W-:Y:S05]  /*7250*/  BSYNC B1 ;  /* 0x0000000000017941 */ /* 0x000fea0003800000 */
.L_x_110:
        /* <DEDUP_REMOVED lines=21> */
.L_x_115:
        /* <DEDUP_REMOVED lines=146> */
.L_x_117:
[----:B------:R-:W-:Y:S05]  /*7cd0*/  BSYNC.RECONVERGENT B0 ;  /* 0x0000000000007941 */ /* 0x000fea0003800200 */
.L_x_116:
        /* <DEDUP_REMOVED lines=21> */
.L_x_121:
[----:B------:R-:W-:Y:S05]  /*7e30*/  BSYNC B0 ;  /* 0x0000000000007941 */ /* 0x000fea0003800000 */
.L_x_120:
[----:B------:R-:W-:Y:S11]  /*7e40*/  ISETP.NE.AND P0, PT, R67, RZ, PT ;  /* 0x000000ff4300720c */ /* 0x000ff60003f05270 */
[----:B------:R-:W-:Y:S02]  /*7e50*/  @!UPT UIADD3 URZ, UPT, UPT, URZ, URZ, URZ ;  /* 0x000000fffffff290 */ /* 0x000fe4000fffe0ff */
[----:B------:R4:W1:Y:S04]  /*7e60*/  @P0 LDS.128 R56, [R4] ;  /* 0x0000000004380984 */ /* 0x0008680000000c00 */
[----:B------:R4:W1:Y:S04]  /*7e70*/  @P0 LDS.128 R60, [R3+0x10] ;  /* 0x00001000033c0984 */ /* 0x0008680000000c00 */
[----:B------:R4:W1:Y:S04]  /*7e80*/  @P0 LDS.128 R68, [R2+0x20] ;  /* 0x0000200002440984 */ /* 0x0008680000000c00 */
[----:B------:R4:W1:Y:S02]  /*7e90*/  @P0 LDS.128 R76, [R65+0x30] ;  /* 0x00003000414c0984 */ /* 0x0008640000000c00 */
.L_x_119:
[----:B------:R-:W-:Y:S05]  /*7ea0*/  BSYNC B1 ;  /* 0x0000000000017941 */ /* 0x000fea0003800000 */
.L_x_118:
        /* <DEDUP_REMOVED lines=21> */
.L_x_123:
[----:B------:R-:W-:Y:S01]  /*8000*/  ISETP.NE.AND P0, PT, R102, RZ, PT ;  /* 0x000000ff6600720c */ /* 0x000fe20003f05270 */
[----:B------:R-:W-:Y:S05]  /*8010*/  WARPSYNC.ALL ;  /* 0x0000000000007948 */ /* 0x000fea0003800000 */
[----:B------:R-:W-:Y:S01]  /*8020*/  R2UR UR4, R48 ;  /* 0x00000000300472ca */ /* 0x000fe200000e0000 */
[--C-:B-1----:R-:W-:Y:S01]  /*8030*/  HADD2.F32 R0, -RZ, R56.reuse.H0_H0 ;  /* 0x20000038ff007230 */ /* 0x102fe20000004100 */
[----:B------:R-:W-:Y:S01]  /*8040*/  R2UR UR5, R64 ;  /* 0x00000000400572ca */ /* 0x000fe200000e0000 */
[----:B----4-:R-:W-:Y:S01]  /*8050*/  HADD2.F32 R2, -RZ, R56.H1_H1 ;  /* 0x30000038ff027230 */ /* 0x010fe20000004100 */
[----:B------:R-:W-:Y:S01]  /*8060*/  BSSY.RECONVERGENT B0, `(.L_x_124) ;  /* 0x0000089000007945 */ /* 0x000fe20003800200 */
[--C-:B------:R-:W-:Y:S02]  /*8070*/  HADD2.F32 R3, -RZ, R57.reuse.H0_H0 ;  /* 0x20000039ff037230 */ /* 0x100fe40000004100 */
[----:B------:R-:W-:Y:S02]  /*8080*/  HADD2.F32 R48, -RZ, R57.H1_H1 ;  /* 0x30000039ff307230 */ /* 0x000fe40000004100 */
[--C-:B------:R-:W-:Y:S02]  /*8090*/  HADD2.F32 R50, -RZ, R58.reuse.H0_H0 ;  /* 0x2000003aff327230 */ /* 0x100fe40000004100 */
[----:B------:R-:W-:Y:S02]  /*80a0*/  HADD2.F32 R51, -RZ, R58.H1_H1 ;  /* 0x3000003aff337230 */ /* 0x000fe40000004100 */
[----:B------:R-:W1:Y:S01]  /*80b0*/  LDTM.x32 R4, tmem[UR4+0x60] ;  /* 0x00006004000479ee */ /* 0x000e6200082c0000 */
[----:B------:R-:W-:Y:S01]  /*80c0*/  NOP ;  /* 0x0000000000007918 */ /* 0x000fe20000000000 */
[----:B------:R-:W-:Y:S01]  /*80d0*/  UIADD3 UR5, UPT, UPT, UR5, 0xe0, URZ ;  /* 0x000000e005057890 */ /* 0x000fe2000fffe0ff */
[--C-:B------:R-:W-:Y:S02]  /*80e0*/  HADD2.F32 R52, -RZ, R59.reuse.H0_H0 ;  /* 0x2000003bff347230 */ /* 0x100fe40000004100 */
[----:B------:R-:W-:Y:S01]  /*80f0*/  HADD2.F32 R53, -RZ, R59.H1_H1 ;  /* 0x3000003bff357230 */ /* 0x000fe20000004100 */
[----:B------:R-:W-:Y:S01]  /*8100*/  UPRMT UR5, UR37, 0x654, UR5 ;  /* 0x0000065425057896 */ /* 0x000fe20008000005 */
[--C-:B------:R-:W-:Y:S02]  /*8110*/  HADD2.F32 R54, -RZ, R60.reuse.H0_H0 ;  /* 0x2000003cff367230 */ /* 0x100fe40000004100 */
[----:B------:R-:W-:Y:S02]  /*8120*/  HADD2.F32 R55, -RZ, R60.H1_H1 ;  /* 0x3000003cff377230 */ /* 0x000fe40000004100 */
[--C-:B------:R-:W-:Y:S02]  /*8130*/  HADD2.F32 R56, -RZ, R61.reuse.H0_H0 ;  /* 0x2000003dff387230 */ /* 0x100fe40000004100 */
[----:B------:R-:W-:Y:S02]  /*8140*/  HADD2.F32 R57, -RZ, R61.H1_H1 ;  /* 0x3000003dff397230 */ /* 0x000fe40000004100 */
[----:B-1----:R-:W-:Y:S01]  /*8150*/  SYNCS.ARRIVE.TRANS64.RED.A1T0 RZ, [UR5], RZ ;  /* 0x000000ffffff79a7 */ /* 0x002fe20008100405 */
[--C-:B------:R-:W-:Y:S02]  /*8160*/  HADD2.F32 R58, -RZ, R62.reuse.H0_H0 ;  /* 0x2000003eff3a7230 */ /* 0x100fe40000004100 */
[----:B------:R-:W-:Y:S02]  /*8170*/  HADD2.F32 R59, -RZ, R62.H1_H1 ;  /* 0x3000003eff3b7230 */ /* 0x000fe40000004100 */
[--C-:B------:R-:W-:Y:S02]  /*8180*/  HADD2.F32 R60, -RZ, R63.reuse.H0_H0 ;  /* 0x2000003fff3c7230 */ /* 0x100fe40000004100 */
[----:B------:R-:W-:Y:S02]  /*8190*/  HADD2.F32 R61, -RZ, R63.H1_H1 ;  /* 0x3000003fff3d7230 */ /* 0x000fe40000004100 */
[C---:B------:R-:W-:Y:S01]  /*81a0*/  FMUL R4, R47.reuse, R4 ;  /* 0x000000042f047220 */ /* 0x040fe20000400000 */
[C---:B------:R-:W-:Y:S01]  /*81b0*/  FMUL R5, R47.reuse, R5 ;  /* 0x000000052f057220 */ /* 0x040fe20000400000 */
[C---:B------:R-:W-:Y:S01]  /*81c0*/  FMUL R6, R47.reuse, R6 ;  /* 0x000000062f067220 */ /* 0x040fe20000400000 */
[----:B------:R-:W-:Y:S01]  /*81d0*/  FMUL R7, R47, R7 ;  /* 0x000000072f077220 */ /* 0x000fe20000400000 */
[C---:B------:R-:W-:Y:S01]  /*81e0*/  FFMA R4, R49.reuse, R0, R4 ;  /* 0x0000000031047223 */ /* 0x040fe20000000004 */
[C---:B------:R-:W-:Y:S01]  /*81f0*/  FFMA R5, R49.reuse, R2, R5 ;  /* 0x0000000231057223 */ /* 0x040fe20000000005 */
[C---:B------:R-:W-:Y:S01]  /*8200*/  FFMA R6, R49.reuse, R3, R6 ;  /* 0x0000000331067223 */ /* 0x040fe20000000006 */
[----:B------:R-:W-:Y:S01]  /*8210*/  FFMA R7, R49, R48, R7 ;  /* 0x0000003031077223 */ /* 0x000fe20000000007 */
[C---:B------:R-:W-:Y:S01]  /*8220*/  FMUL R8, R47.reuse, R8 ;  /* 0x000000082f087220 */ /* 0x040fe20000400000 */
[----:B------:R-:W-:Y:S01]  /*8230*/  FMUL R9, R47, R9 ;  /* 0x000000092f097220 */ /* 0x000fe20000400000 */
[----:B------:R-:W-:Y:S01]  /*8240*/  F2FP.F16.F32.PACK_AB R4, R5, R4 ;  /* 0x000000040504723e */ /* 0x000fe200000000ff */
[----:B------:R-:W-:Y:S01]  /*8250*/  FMUL R0, R47, R10 ;  /* 0x0000000a2f007220 */ /* 0x000fe20000400000 */
[----:B------:R-:W-:Y:S01]  /*8260*/  F2FP.F16.F32.PACK_AB R5, R7, R6 ;  /* 0x000000060705723e */ /* 0x000fe200000000ff */
[C---:B------:R-:W-:Y:S01]  /*8270*/  FFMA R8, R49.reuse, R50, R8 ;  /* 0x0000003231087223 */ /* 0x040fe20000000008 */
[C---:B------:R-:W-:Y:S01]  /*8280*/  FFMA R9, R49.reuse, R51, R9 ;  /* 0x0000003331097223 */ /* 0x040fe20000000009 */
[----:B------:R-:W-:Y:S01]  /*8290*/  FFMA R0, R49, R52, R0 ;  /* 0x0000003431007223 */ /* 0x000fe20000000000 */
[C---:B------:R-:W-:Y:S01]  /*82a0*/  FMUL R2, R47.reuse, R11 ;  /* 0x0000000b2f027220 */ /* 0x040fe20000400000 */
[C---:B------:R-:W-:Y:S01]  /*82b0*/  FMUL R3, R47.reuse, R12 ;  /* 0x0000000c2f037220 */ /* 0x040fe20000400000 */
[----:B------:R-:W-:Y:S01]  /*82c0*/  FMUL R10, R47, R13 ;  /* 0x0000000d2f0a7220 */ /* 0x000fe20000400000 */
[----:B------:R-:W-:Y:S01]  /*82d0*/  F2FP.F16.F32.PACK_AB R6, R9, R8 ;  /* 0x000000080906723e */ /* 0x000fe200000000ff */
[C---:B------:R-:W-:Y:S01]  /*82e0*/  FFMA R2, R49.reuse, R53, R2 ;  /* 0x0000003531027223 */ /* 0x040fe20000000002 */
[C---:B------:R-:W-:Y:S01]  /*82f0*/  FFMA R3, R49.reuse, R54, R3 ;  /* 0x0000003631037223 */ /* 0x040fe20000000003 */
[----:B------:R-:W-:Y:S01]  /*8300*/  FFMA R10, R49, R55, R10 ;  /* 0x00000037310a7223 */ /* 0x000fe2000000000a */
[C---:B------:R-:W-:Y:S01]  /*8310*/  FMUL R11, R47.reuse, R14 ;  /* 0x0000000e2f0b7220 */ /* 0x040fe20000400000 */
[C---:B------:R-:W-:Y:S01]  /*8320*/  FMUL R15, R47.reuse, R15 ;  /* 0x0000000f2f0f7220 */ /* 0x040fe20000400000 */
[C---:B------:R-:W-:Y:S01]  /*8330*/  FMUL R12, R47.reuse, R16 ;  /* 0x000000102f0c7220 */ /* 0x040fe20000400000 */
[----:B------:R-:W-:Y:S01]  /*8340*/  FMUL R13, R47, R17 ;  /* 0x000000112f0d7220 */ /* 0x000fe20000400000 */
[----:B------:R-:W-:Y:S01]  /*8350*/  FFMA R11, R49, R56, R11 ;  /* 0x00000038310b7223 */ /* 0x000fe2000000000b */
[----:B------:R-:W-:Y:S01]  /*8360*/  FMUL R14, R47, R18 ;  /* 0x000000122f0e7220 */ /* 0x000fe20000400000 */
[----:B------:R-:W-:Y:S01]  /*8370*/  FFMA R15, R49, R57, R15 ;  /* 0x00000039310f7223 */ /* 0x000fe2000000000f */
[--C-:B------:R-:W-:Y:S02]  /*8380*/  HADD2.F32 R62, -RZ, R68.reuse.H0_H0 ;  /* 0x20000044ff3e7230 */ /* 0x100fe40000004100 */
[----:B------:R-:W-:Y:S01]  /*8390*/  FMUL R19, R47, R19 ;  /* 0x000000132f137220 */ /* 0x000fe20000400000 */
[----:B------:R-:W-:Y:S01]  /*83a0*/  F2FP.F16.F32.PACK_AB R7, R2, R0 ;  /* 0x000000000207723e */ /* 0x000fe200000000ff */
[----:B------:R-:W-:Y:S01]  /*83b0*/  FFMA R12, R49, R58, R12 ;  /* 0x0000003a310c7223 */ /* 0x000fe2000000000c */
[----:B------:R-:W-:Y:S02]  /*83c0*/  HADD2.F32 R63, -RZ, R68.H1_H1 ;  /* 0x30000044ff3f7230 */ /* 0x000fe40000004100 */
[----:B------:R-:W-:Y:S01]  /*83d0*/  FMUL R16, R47, R20 ;  /* 0x000000142f107220 */ /* 0x000fe20000400000 */
[----:B------:R-:W-:Y:S01]  /*83e0*/  FFMA R13, R49, R59, R13 ;  /* 0x0000003b310d7223 */ /* 0x000fe2000000000d */
[----:B------:R1:W-:Y:S01]  /*83f0*/  STS.128 [R100+0x6000], R4 ;  /* 0x0060000464007388 */ /* 0x0003e20000000c00 */
[--C-:B------:R-:W-:Y:S02]  /*8400*/  HADD2.F32 R64, -RZ, R69.reuse.H0_H0 ;  /* 0x20000045ff407230 */ /* 0x100fe40000004100 */
[----:B------:R-:W-:Y:S01]  /*8410*/  FMUL R17, R47, R21 ;  /* 0x000000152f117220 */ /* 0x000fe20000400000 */
[----:B------:R-:W-:Y:S01]  /*8420*/  FFMA R14, R49, R60, R14 ;  /* 0x0000003c310e7223 */ /* 0x000fe2000000000e */
[----:B------:R-:W-:Y:S02]  /*8430*/  HADD2.F32 R65, -RZ, R69.H1_H1 ;  /* 0x30000045ff417230 */ /* 0x000fe40000004100 */
[----:B------:R-:W-:Y:S01]  /*8440*/  FMUL R18, R47, R22 ;  /* 0x000000162f127220 */ /* 0x000fe20000400000 */
[----:B------:R-:W-:Y:S01]  /*8450*/  FFMA R19, R49, R61, R19 ;  /* 0x0000003d31137223 */ /* 0x000fe20000000013 */
        /* <DEDUP_REMOVED lines=11> */
[----:B------:R-:W-:Y:S01]  /*8510*/  F2FP.F16.F32.PACK_AB R8, R10, R3 ;  /* 0x000000030a08723e */ /* 0x000fe200000000ff */
[----:B------:R-:W-:Y:S01]  /*8520*/  FFMA R23, R49, R65, R23 ;  /* 0x0000004131177223 */ /* 0x000fe20000000017 */
[----:B------:R-:W-:Y:S01]  /*8530*/  F2FP.F16.F32.PACK_AB R9, R15, R11 ;  /* 0x0000000b0f09723e */ /* 0x000fe200000000ff */
[--C-:B------:R-:W-:Y:S02]  /*8540*/  HADD2.F32 R70, -RZ, R76.reuse.H0_H0 ;  /* 0x2000004cff467230 */ /* 0x100fe40000004100 */
[----:B------:R-:W-:Y:S01]  /*8550*/  FMUL R27, R47, R27 ;  /* 0x0000001b2f1b7220 */ /* 0x000fe20000400000 */
[----:B------:R-:W-:Y:S01]  /*8560*/  F2FP.F16.F32.PACK_AB R10, R13, R12 ;  /* 0x0000000c0d0a723e */ /* 0x000fe200000000ff */
[----:B------:R-:W-:Y:S01]  /*8570*/  FFMA R20, R49, R66, R20 ;  /* 0x0000004231147223 */ /* 0x000fe20000000014 */
[----:B------:R-:W-:Y:S01]  /*8580*/  F2FP.F16.F32.PACK_AB R11, R19, R14 ;  /* 0x0000000e130b723e */ /* 0x000fe200000000ff */
[----:B------:R-:W-:Y:S02]  /*8590*/  HADD2.F32 R71, -RZ, R76.H1_H1 ;  /* 0x3000004cff477230 */ /* 0x000fe40000004100 */
[----:B------:R-:W-:Y:S01]  /*85a0*/  FMUL R24, R47, R28 ;  /* 0x0000001c2f187220 */ /* 0x000fe20000400000 */
[----:B------:R-:W-:Y:S01]  /*85b0*/  FFMA R21, R49, R67, R21 ;  /* 0x0000004331157223 */ /* 0x000fe20000000015 */
[--C-:B------:R-:W-:Y:S01]  /*85c0*/  HADD2.F32 R72, -RZ, R77.reuse.H0_H0 ;  /* 0x2000004dff487230 */ /* 0x100fe20000004100 */
[----:B------:R1:W-:Y:S01]  /*85d0*/  STS.128 [R99+0x6010], R8 ;  /* 0x0060100863007388 */ /* 0x0003e20000000c00 */
        /* <DEDUP_REMOVED lines=49> */
.L_x_125:
[----:B------:R-:W-:Y:S05]  /*88f0*/  BSYNC.RECONVERGENT B0 ;  /* 0x0000000000007941 */ /* 0x000fea0003800200 */
.L_x_124:
[----:B------:R-:W-:Y:S01]  /*8900*/  BAR.SYNC.DEFER_BLOCKING 0x1, 0x80 ;  /* 0x0042000000007b1d */ /* 0x000fe20000010000 */
[----:B------:R-:W-:Y:S01]  /*8910*/  UISETP.NE.AND UP0, UPT, UR49, -0x4, UPT ;  /* 0xfffffffc3100788c */ /* 0x000fe2000bf05270 */
[----:B------:R-:W-:Y:S08]  /*8920*/  IADD3 R45, PT, PT, R45, 0x1, RZ ;  /* 0x000000012d2d7810 */ /* 0x000ff00007ffe0ff */
[----:B------:R-:W-:Y:S05]  /*8930*/  BRA.U !UP0, `(.L_x_126) ;  /* 0x0000000108287547 */ /* 0x000fea000b800000 */
[----:B------:R-:W-:Y:S01]  /*8940*/  ISETP.NE.AND P0, PT, R107, RZ, PT ;  /* 0x000000ff6b00720c */ /* 0x000fe20003f05270 */
[----:B------:R-:W-:Y:S01]  /*8950*/  IMAD.U32 R2, RZ, RZ, UR51 ;  /* 0x00000033ff027e24 */ /* 0x000fe2000f8e00ff */
[----:B------:R-:W-:Y:S01]  /*8960*/  UIADD3 UR51, UPT, UPT, UR51, 0x1, URZ ;  /* 0x0000000133337890 */ /* 0x000fe2000fffe0ff */
[----:B------:R-:W-:Y:S03]  /*8970*/  IMAD.U32 R0, RZ, RZ, UR37 ;  /* 0x00000025ff007e24 */ /* 0x000fe6000f8e00ff */
[----:B------:R-:W-:Y:S04]  /*8980*/  UISETP.NE.AND UP0, UPT, UR51, 0x4, UPT ;  /* 0x000000043300788c */ /* 0x000fe8000bf05270 */
[----:B------:R-:W-:Y:S03]  /*8990*/  USEL UR51, UR51, URZ, UP0 ;  /* 0x000000ff33337287 */ /* 0x000fe60008000000 */
[----:B------:R-:W-:Y:S05]  /*89a0*/  @P0 LEA R2, R2, UR48, 0x3 ;  /* 0x0000003002020c11 */ /* 0x000fea000f8e18ff */
[----:B------:R-:W-:Y:S05]  /*89b0*/  @P0 VIADD R2, R2, 0x70 ;  /* 0x0000007002020836 */ /* 0x000fea0000000000 */
[----:B------:R-:W-:Y:S04]  /*89c0*/  @P0 PRMT R0, R0, 0x654, R2 ;  /* 0x0000065400000816 */ /* 0x000fe80000000002 */
[----:B------:R2:W-:Y:S03]  /*89d0*/  @P0 SYNCS.ARRIVE.TRANS64.RED.A1T0 RZ, [R0+URZ], RZ ;  /* 0x000000ff00ff09a7 */ /* 0x0005e600081004ff */
.L_x_126:
[----:B------:R-:W-:Y:S01]  /*89e0*/  ISETP.NE.AND P2, PT, R103, RZ, PT ;  /* 0x000000ff6700720c */ /* 0x000fe20003f45270 */
[----:B------:R-:W-:Y:S01]  /*89f0*/  UIADD3 UR49, UPT, UPT, UR49, 0x4, URZ ;  /* 0x0000000431317890 */ /* 0x000fe2000fffe0ff */
[----:B------:R-:W-:Y:S01]  /*8a00*/  ISETP.NE.AND P0, PT, R105, 0x2, PT ;  /* 0x000000026900780c */ /* 0x000fe20003f05270 */
[----:B------:R-:W-:Y:S01]  /*8a10*/  IMAD.IADD R14, R43, 0x1, R86 ;  /* 0x000000012b0e7824 */ /* 0x000fe200078e0256 */
[----:B------:R-:W-:Y:S01]  /*8a20*/  ISETP.NE.AND P1, PT, R45, 0x4, PT ;  /* 0x000000042d00780c */ /* 0x000fe20003f25270 */
[----:B------:R-:W-:Y:S01]  /*8a30*/  IMAD.IADD R15, R44, 0x1, R87 ;  /* 0x000000012c0f7824 */ /* 0x000fe200078e0257 */
[----:B------:R-:W-:Y:S02]  /*8a40*/  SEL R2, RZ, 0x1, P0 ;  /* 0x00000001ff027807 */ /* 0x000fe40000000000 */
[----:B--2---:R-:W-:Y:S02]  /*8a50*/  SEL R0, RZ, 0x1, P1 ;  /* 0x00000001ff007807 */ /* 0x004fe40000800000 */
[----:B------:R-:W-:Y:S02]  /*8a60*/  LOP3.LUT R95, R95, R2, RZ, 0x3c, !PT ;  /* 0x000000025f5f7212 */ /* 0x000fe400078e3cff */
[----:B------:R-:W-:Y:S02]  /*8a70*/  LOP3.LUT R96, R96, R0, RZ, 0x3c, !PT ;  /* 0x0000000060607212 */ /* 0x000fe400078e3cff */
[----:B------:R-:W-:Y:S02]  /*8a80*/  @P2 R2UR UR36, R94 ;  /* 0x000000005e2422ca */ /* 0x000fe400000e0000 */
[----:B------:R-:W-:Y:S02]  /*8a90*/  SEL R105, R105, RZ, P0 ;  /* 0x000000ff69697207 */ /* 0x000fe40000000000 */
[----:B------:R-:W-:Y:S01]  /*8aa0*/  SEL R45, R45, RZ, P1 ;  /* 0x000000ff2d2d7207 */ /* 0x000fe20000800000 */
[----:B------:R-:W-:Y:S10]  /*8ab0*/  @P2 BRA `(.L_x_127) ;  /* 0xffffffc000502947 */ /* 0x000ff4000383ffff */
[----:B------:R-:W-:-:S09]  /*8ac0*/  UISETP.NE.AND UP0, UPT, UR50, URZ, UPT ;  /* 0x000000ff3200728c */ /* 0x000fd2000bf05270 */
[----:B------:R-:W-:Y:S05]  /*8ad0*/  BRA.U !UP0, `(.L_x_128) ;  /* 0x0000000108487547 */ /* 0x000fea000b800000 */
[----:B------:R-:W2:Y:S02]  /*8ae0*/  LDCU.64 UR4, c[0x0][0x890] ;  /* 0x00011200ff0477ac */ /* 0x000ea40008000a00 */
[----:B--2---:R-:W-:-:S04]  /*8af0*/  UISETP.NE.U32.AND UP0, UPT, UR4, URZ, UPT ;  /* 0x000000ff0400728c */ /* 0x004fc8000bf05070 */
[----:B------:R-:W-:-:S09]  /*8b00*/  UISETP.NE.AND.EX UP0, UPT, UR5, URZ, UPT, UP0 ;  /* 0x000000ff0500728c */ /* 0x000fd2000bf05300 */
[----:B------:R-:W-:Y:S05]  /*8b10*/  BRA.U UP0, `(.L_x_129) ;  /* 0x00000001000c7547 */ /* 0x000fea000b800000 */
[----:B------:R-:W-:-:S13]  /*8b20*/  FSETP.NEU.AND P0, PT, R49, RZ, PT ;  /* 0x000000ff3100720b */ /* 0x000fda0003f0d000 */
[----:B------:R-:W-:Y:S05]  /*8b30*/  @!P0 EXIT ;  /* 0x000000000000894d */ /* 0x000fea0003800000 */
[----:B------:R-:W-:Y:S05]  /*8b40*/  BRA `(.L_x_128) ;  /* 0x00000000002c7947 */ /* 0x000fea0003800000 */
.L_x_129:
[----:B------:R-:W-:Y:S01]  /*8b50*/  ISETP.NE.AND P0, PT, R104, RZ, PT ;  /* 0x000000ff6800720c */ /* 0x000fe20003f05270 */
[----:B------:R-:W-:-:S12]  /*8b60*/  BSSY.RECONVERGENT B0, `(.L_x_128) ;  /* 0x0000009000007945 */ /* 0x000fd80003800200 */
[----:B------:R-:W-:Y:S05]  /*8b70*/  @P0 BRA `(.L_x_130) ;  /* 0x0000000000140947 */ /* 0x000fea0003800000 */
[----:B------:R-:W2:Y:S02]  /*8b80*/  LDCU.64 UR4, c[0x0][0x888] ;  /* 0x00011100ff0477ac */ /* 0x000ea40008000a00 */
[----:B--2---:R-:W-:-:S04]  /*8b90*/  ISETP.NE.U32.AND P0, PT, RZ, UR4, PT ;  /* 0x00000004ff007c0c */ /* 0x004fc8000bf05070 */
[----:B------:R-:W-:-:S13]  /*8ba0*/  ISETP.NE.AND.EX P0, PT, RZ, UR5, PT, P0 ;  /* 0x00000005ff007c0c */ /* 0x000fda000bf05300 */
[----:B------:R-:W-:Y:S05]  /*8bb0*/  @!P0 EXIT ;  /* 0x000000000000894d */ /* 0x000fea0003800000 */
[----:B------:R-:W-:Y:S05]  /*8bc0*/  BRA `(.L_x_131) ;  /* 0x0000000000087947 */ /* 0x000fea0003800000 */
.L_x_130:
[----:B------:R-:W-:-:S13]  /*8bd0*/  FSETP.NEU.AND P0, PT, R49, RZ, PT ;  /* 0x000000ff3100720b */ /* 0x000fda0003f0d000 */
[----:B------:R-:W-:Y:S05]  /*8be0*/  @!P0 EXIT ;  /* 0x000000000000894d */ /* 0x000fea0003800000 */
.L_x_131:
[----:B------:R-:W-:Y:S05]  /*8bf0*/  BSYNC.RECONVERGENT B0 ;  /* 0x0000000000007941 */ /* 0x000fea0003800200 */
.L_x_128:
[----:B------:R-:W-:Y:S01]  /*8c00*/  ULEA UR4, UR51, UR48, 0x3 ;  /* 0x0000003033047291 */ /* 0x000fe2000f8e18ff */
[----:B------:R-:W-:-:S04]  /*8c10*/  DEPBAR.LE SB0, 0x0 ;  /* 0x000080000000791a */ /* 0x000fc80000000000 */
[----:B------:R-:W-:-:S04]  /*8c20*/  UIADD3 UR4, UPT, UPT, UR4, 0x70, URZ ;  /* 0x0000007004047890 */ /* 0x000fc8000fffe0ff */
[----:B------:R-:W-:-:S09]  /*8c30*/  UPRMT UR4, UR37, 0x654, UR4 ;  /* 0x0000065425047896 */ /* 0x000fd20008000004 */
[----:B------:R-:W-:Y:S01]  /*8c40*/  SYNCS.ARRIVE.TRANS64.RED.A1T0 RZ, [UR4], RZ ;  /* 0x000000ffffff79a7 */ /* 0x000fe20008100404 */
[----:B------:R-:W-:Y:S05]  /*8c50*/  EXIT ;  /* 0x000000000000794d */ /* 0x000fea0003800000 */
.L_x_19:
[----:B--2---:R2:W1:Y:S02]  /*8c60*/  SYNCS.PHASECHK.TRANS64.TRYWAIT P0, [R2+URZ+0x110], R3 ;  /* 0x00011003020075a7 */ /* 0x00446400080011ff */
[----:B-1----:R-:W-:Y:S05]  /*8c70*/  @!P0 NANOSLEEP.SYNCS 0x989680 ;  /* 0x009896800000895d */ /* 0x002fea0003900000 */
[----:B------:R-:W1:Y:S02]  /*8c80*/  @!P0 SYNCS.PHASECHK.TRANS64 P0, [R2+URZ+0x110], R3 ;  /* 0x00011003020085a7 */ /* 0x000e6400080010ff */
[----:B-1----:R-:W-:Y:S05]  /*8c90*/  @!P0 BRA `(.L_x_19) ;  /* 0xfffffffc00f08947 */ /* 0x002fea000383ffff */
[----:B------:R-:W-:Y:S05]  /*8ca0*/  BRA `(.L_x_132) ;  /* 0xffffff8800547947 */ /* 0x000fea000383ffff */
.L_x_22:
[----:B-1----:R-:W-:-:S07]  /*8cb0*/  MOV R2, UR33 ;  /* 0x0000002100027c02 */ /* 0x002fce0008000f00 */
.L_x_133:
[----:B-1----:R1:W2:Y:S02]  /*8cc0*/  SYNCS.PHASECHK.TRANS64.TRYWAIT P0, [R2+URZ+0x28], R4 ;  /* 0x00002804020075a7 */ /* 0x0022a400080011ff */
[----:B--2---:R-:W-:Y:S05]  /*8cd0*/  @!P0 NANOSLEEP.SYNCS 0x989680 ;  /* 0x009896800000895d */ /* 0x004fea0003900000 */
[----:B------:R-:W2:Y:S02]  /*8ce0*/  @!P0 SYNCS.PHASECHK.TRANS64 P0, [R2+URZ+0x28], R4 ;  /* 0x00002804020085a7 */ /* 0x000ea400080010ff */
[----:B--2---:R-:W-:Y:S05]  /*8cf0*/  @!P0 BRA `(.L_x_133) ;  /* 0xfffffffc00f08947 */ /* 0x004fea000383ffff */
[----:B------:R-:W-:Y:S05]  /*8d00*/  BRA `(.L_x_21) ;  /* 0xffffff8800a47947 */ /* 0x000fea000383ffff */
.L_x_28:
[----:B-1----:R-:W-:-:S07]  /*8d10*/  MOV R2, UR17 ;  /* 0x0000001100027c02 */ /* 0x002fce0008000f00 */
.L_x_134:
[----:B-1----:R1:W2:Y:S02]  /*8d20*/  SYNCS.PHASECHK.TRANS64.TRYWAIT P0, [R2+URZ+0x28], R4 ;  /* 0x00002804020075a7 */ /* 0x0022a400080011ff */
[----:B--2---:R-:W-:Y:S05]  /*8d30*/  @!P0 NANOSLEEP.SYNCS 0x989680 ;  /* 0x009896800000895d */ /* 0x004fea0003900000 */
[----:B------:R-:W2:Y:S02]  /*8d40*/  @!P0 SYNCS.PHASECHK.TRANS64 P0, [R2+URZ+0x28], R4 ;  /* 0x00002804020085a7 */ /* 0x000ea400080010ff */
[----:B--2---:R-:W-:Y:S05]  /*8d50*/  @!P0 BRA `(.L_x_134) ;  /* 0xfffffffc00f08947 */ /* 0x004fea000383ffff */
[----:B------:R-:W-:Y:S05]  /*8d60*/  BRA `(.L_x_27) ;  /* 0xffffff8c00487947 */ /* 0x000fea000383ffff */
.L_x_32:
[----:B-1----:R1:W2:Y:S02]  /*8d70*/  SYNCS.PHASECHK.TRANS64.TRYWAIT P0, [R2+URZ+0xa0], R3 ;  /* 0x0000a003020075a7 */ /* 0x0022a400080011ff */
[----:B--2---:R-:W-:Y:S05]  /*8d80*/  @!P0 NANOSLEEP.SYNCS 0x989680 ;  /* 0x009896800000895d */ /* 0x004fea0003900000 */
[----:B------:R-:W2:Y:S02]  /*8d90*/  @!P0 SYNCS.PHASECHK.TRANS64 P0, [R2+URZ+0xa0], R3 ;  /* 0x0000a003020085a7 */ /* 0x000ea400080010ff */
[----:B--2---:R-:W-:Y:S05]  /*8da0*/  @!P0 BRA `(.L_x_32) ;  /* 0xfffffffc00f08947 */ /* 0x004fea000383ffff */
[----:B------:R-:W-:Y:S05]  /*8db0*/  BRA `(.L_x_135) ;  /* 0xffffff8c00d47947 */ /* 0x000fea000383ffff */
.L_x_36:
[----:B----4-:R-:W-:-:S07]  /*8dc0*/  MOV R0, UR5 ;  /* 0x0000000500007c02 */ /* 0x010fce0008000f00 */
.L_x_136:
[----:B-1----:R1:W2:Y:S02]  /*8dd0*/  SYNCS.PHASECHK.TRANS64.TRYWAIT P0, [R0+URZ], R2 ;  /* 0x00000002000075a7 */ /* 0x0022a400080011ff */
[----:B--2---:R-:W-:Y:S05]  /*8de0*/  @!P0 NANOSLEEP.SYNCS 0x989680 ;  /* 0x009896800000895d */ /* 0x004fea0003900000 */
[----:B------:R-:W2:Y:S02]  /*8df0*/  @!P0 SYNCS.PHASECHK.TRANS64 P0, [R0+URZ], R2 ;  /* 0x00000002000085a7 */ /* 0x000ea400080010ff */
[----:B--2---:R-:W-:Y:S05]  /*8e00*/  @!P0 BRA `(.L_x_136) ;  /* 0xfffffffc00f08947 */ /* 0x004fea000383ffff */
[----:B------:R-:W-:Y:S05]  /*8e10*/  BRA `(.L_x_137) ;  /* 0xffffff9400447947 */ /* 0x000fea000383ffff */
.L_x_37:
[----:B----4-:R-:W-:-:S07]  /*8e20*/  MOV R0, UR5 ;  /* 0x0000000500007c02 */ /* 0x010fce0008000f00 */
.L_x_138:
[----:B-1----:R1:W2:Y:S02]  /*8e30*/  SYNCS.PHASECHK.TRANS64.TRYWAIT P0, [R0+URZ], R3 ;  /* 0x00000003000075a7 */ /* 0x0022a400080011ff */
[----:B--2---:R-:W-:Y:S05]  /*8e40*/  @!P0 NANOSLEEP.SYNCS 0x989680 ;  /* 0x009896800000895d */ /* 0x004fea0003900000 */
[----:B------:R-:W2:Y:S02]  /*8e50*/  @!P0 SYNCS.PHASECHK.TRANS64 P0, [R0+URZ], R3 ;  /* 0x00000003000085a7 */ /* 0x000ea400080010ff */
[----:B--2---:R-:W-:Y:S05]  /*8e60*/  @!P0 BRA `(.L_x_138) ;  /* 0xfffffffc00f08947 */ /* 0x004fea000383ffff */
[----:B------:R-:W-:Y:S05]  /*8e70*/  BRA `(.L_x_139) ;  /* 0xffffff9400507947 */ /* 0x000fea000383ffff */
.L_x_38:
[----:B----4-:R-:W-:-:S07]  /*8e80*/  MOV R0, UR5 ;  /* 0x0000000500007c02 */ /* 0x010fce0008000f00 */
.L_x_140:
[----:B-1----:R1:W2:Y:S02]  /*8e90*/  SYNCS.PHASECHK.TRANS64.TRYWAIT P0, [R0+URZ], R3 ;  /* 0x00000003000075a7 */ /* 0x0022a400080011ff */
[----:B--2---:R-:W-:Y:S05]  /*8ea0*/  @!P0 NANOSLEEP.SYNCS 0x989680 ;  /* 0x009896800000895d */ /* 0x004fea0003900000 */
[----:B------:R-:W2:Y:S02]  /*8eb0*/  @!P0 SYNCS.PHASECHK.TRANS64 P0, [R0+URZ], R3 ;  /* 0x00000003000085a7 */ /* 0x000ea400080010ff */
[----:B--2---:R-:W-:Y:S05]  /*8ec0*/  @!P0 BRA `(.L_x_140) ;  /* 0xfffffffc00f08947 */ /* 0x004fea000383ffff */
[----:B------:R-:W-:Y:S05]  /*8ed0*/  BRA `(.L_x_141) ;  /* 0xffffff94005c7947 */ /* 0x000fea000383ffff */
.L_x_39:
[----:B----4-:R-:W-:-:S07]  /*8ee0*/  MOV R0, UR5 ;  /* 0x0000000500007c02 */ /* 0x010fce0008000f00 */
.L_x_142:
[----:B-1----:R1:W2:Y:S02]  /*8ef0*/  SYNCS.PHASECHK.TRANS64.TRYWAIT P0, [R0+URZ], R3 ;  /* 0x00000003000075a7 */ /* 0x0022a400080011ff */
[----:B--2---:R-:W-:Y:S05]  /*8f00*/  @!P0 NANOSLEEP.SYNCS 0x989680 ;  /* 0x009896800000895d */ /* 0x004fea0003900000 */
[----:B------:R-:W2:Y:S02]  /*8f10*/  @!P0 SYNCS.PHASECHK.TRANS64 P0, [R0+URZ], R3 ;  /* 0x00000003000085a7 */ /* 0x000ea400080010ff */
[----:B--2---:R-:W-:Y:S05]  /*8f20*/  @!P0 BRA `(.L_x_142) ;  /* 0xfffffffc00f08947 */ /* 0x004fea000383ffff */
[----:B------:R-:W-:Y:S05]  /*8f30*/  BRA `(.L_x_143) ;  /* 0xffffff9400687947 */ /* 0x000fea000383ffff */
.L_x_42:
[----:B-1----:R1:W2:Y:S02]  /*8f40*/  SYNCS.PHASECHK.TRANS64.TRYWAIT P0, [R0+URZ+0x100], R4 ;  /* 0x00010004000075a7 */ /* 0x0022a400080011ff */
[----:B--2---:R-:W-:Y:S05]  /*8f50*/  @!P0 NANOSLEEP.SYNCS 0x989680 ;  /* 0x009896800000895d */ /* 0x004fea0003900000 */
[----:B------:R-:W2:Y:S02]  /*8f60*/  @!P0 SYNCS.PHASECHK.TRANS64 P0, [R0+URZ+0x100], R4 ;  /* 0x00010004000085a7 */ /* 0x000ea400080010ff */
[----:B--2---:R-:W-:Y:S05]  /*8f70*/  @!P0 BRA `(.L_x_42) ;  /* 0xfffffffc00f08947 */ /* 0x004fea000383ffff */
[----:B------:R-:W-:Y:S05]  /*8f80*/  BRA `(.L_x_144) ;  /* 0xffffff9400c47947 */ /* 0x000fea000383ffff */
.L_x_43:
[----:B------:R-:W-:-:S07]  /*8f90*/  MOV R0, UR5 ;  /* 0x0000000500007c02 */ /* 0x000fce0008000f00 */
.L_x_145:
[----:B-1----:R1:W2:Y:S02]  /*8fa0*/  SYNCS.PHASECHK.TRANS64.TRYWAIT P0, [R0+URZ+0xb0], R5 ;  /* 0x0000b005000075a7 */ /* 0x0022a400080011ff */
[----:B--2---:R-:W-:Y:S05]  /*8fb0*/  @!P0 NANOSLEEP.SYNCS 0x989680 ;  /* 0x009896800000895d */ /* 0x004fea0003900000 */
[----:B------:R-:W2:Y:S02]  /*8fc0*/  @!P0 SYNCS.PHASECHK.TRANS64 P0, [R0+URZ+0xb0], R5 ;  /* 0x0000b005000085a7 */ /* 0x000ea400080010ff */
[----:B--2---:R-:W-:Y:S05]  /*8fd0*/  @!P0 BRA `(.L_x_145) ;  /* 0xfffffffc00f08947 */ /* 0x004fea000383ffff */
[----:B------:R-:W-:Y:S05]  /*8fe0*/  BRA `(.L_x_146) ;  /* 0xffffff9400d47947 */ /* 0x000fea000383ffff */
.L_x_44:
[----:B-1----:R1:W2:Y:S02]  /*8ff0*/  SYNCS.PHASECHK.TRANS64.TRYWAIT P1, [R0+URZ+0xa0], R4 ;  /* 0x0000a004000075a7 */ /* 0x0022a400080211ff */
[----:B--2---:R-:W-:Y:S05]  /*9000*/  @!P1 NANOSLEEP.SYNCS 0x989680 ;  /* 0x009896800000995d */ /* 0x004fea0003900000 */
[----:B------:R-:W2:Y:S02]  /*9010*/  @!P1 SYNCS.PHASECHK.TRANS64 P1, [R0+URZ+0xa0], R4 ;  /* 0x0000a004000095a7 */ /* 0x000ea400080210ff */
[----:B--2---:R-:W-:Y:S05]  /*9020*/  @!P1 BRA `(.L_x_44) ;  /* 0xfffffffc00f09947 */ /* 0x004fea000383ffff */
[----:B------:R-:W-:Y:S05]  /*9030*/  BRA `(.L_x_147) ;  /* 0xffffff9800047947 */ /* 0x000fea000383ffff */
.L_x_47:
[----:B------:R-:W-:-:S07]  /*9040*/  MOV R0, UR5 ;  /* 0x0000000500007c02 */ /* 0x000fce0008000f00 */
.L_x_148:
[----:B-1----:R1:W2:Y:S02]  /*9050*/  SYNCS.PHASECHK.TRANS64.TRYWAIT P0, [R0+URZ+0xb0], R2 ;  /* 0x0000b002000075a7 */ /* 0x0022a400080011ff */
[----:B--2---:R-:W-:Y:S05]  /*9060*/  @!P0 NANOSLEEP.SYNCS 0x989680 ;  /* 0x009896800000895d */ /* 0x004fea0003900000 */
[----:B------:R-:W2:Y:S02]  /*9070*/  @!P0 SYNCS.PHASECHK.TRANS64 P0, [R0+URZ+0xb0], R2 ;  /* 0x0000b002000085a7 */ /* 0x000ea400080010ff */
[----:B--2---:R-:W-:Y:S05]  /*9080*/  @!P0 BRA `(.L_x_148) ;  /* 0xfffffffc00f08947 */ /* 0x004fea000383ffff */
[----:B------:R-:W-:Y:S05]  /*9090*/  BRA `(.L_x_46) ;  /* 0xffffff9800587947 */ /* 0x000fea000383ffff */
.L_x_54:
[----:B-1----:R1:W2:Y:S02]  /*90a0*/  SYNCS.PHASECHK.TRANS64.TRYWAIT P1, [R0+URZ+0xa0], R2 ;  /* 0x0000a002000075a7 */ /* 0x0022a400080211ff */
[----:B--2---:R-:W-:Y:S05]  /*90b0*/  @!P1 NANOSLEEP.SYNCS 0x989680 ;  /* 0x009896800000995d */ /* 0x004fea0003900000 */
[----:B------:R-:W2:Y:S02]  /*90c0*/  @!P1 SYNCS.PHASECHK.TRANS64 P1, [R0+URZ+0xa0], R2 ;  /* 0x0000a002000095a7 */ /* 0x000ea400080210ff */
[----:B--2---:R-:W-:Y:S05]  /*90d0*/  @!P1 BRA `(.L_x_54) ;  /* 0xfffffffc00f09947 */ /* 0x004fea000383ffff */
[----:B------:R-:W-:Y:S05]  /*90e0*/  BRA `(.L_x_149) ;  /* 0xffffff9c00b87947 */ /* 0x000fea000383ffff */
.L_x_55:
[----:B------:R-:W-:-:S07]  /*90f0*/  MOV R2, UR8 ;  /* 0x0000000800027c02 */ /* 0x000fce0008000f00 */
.L_x_150:
[----:B-1----:R1:W2:Y:S02]  /*9100*/  SYNCS.PHASECHK.TRANS64.TRYWAIT P0, [R2+URZ+0xe0], R0 ;  /* 0x0000e000020075a7 */ /* 0x0022a400080011ff */
[----:B--2---:R-:W-:Y:S05]  /*9110*/  @!P0 NANOSLEEP.SYNCS 0x989680 ;  /* 0x009896800000895d */ /* 0x004fea0003900000 */
[----:B------:R-:W2:Y:S02]  /*9120*/  @!P0 SYNCS.PHASECHK.TRANS64 P0, [R2+URZ+0xe0], R0 ;  /* 0x0000e000020085a7 */ /* 0x000ea400080010ff */
[----:B--2---:R-:W-:Y:S05]  /*9130*/  @!P0 BRA `(.L_x_150) ;  /* 0xfffffffc00f08947 */ /* 0x004fea000383ffff */
[----:B------:R-:W-:Y:S05]  /*9140*/  BRA `(.L_x_151) ;  /* 0xffffff9c00f07947 */ /* 0x000fea000383ffff */
.L_x_58:
[----:B------:R-:W-:Y:S07]  /*9150*/  MOV R0, UR7 ;  /* 0x0000000700007c02 */ /* 0x000fee0008000f00 */
.L_x_152:
[----:B-1----:R1:W2:Y:S02]  /*9160*/  SYNCS.PHASECHK.TRANS64.TRYWAIT P0, [R0+URZ], R2 ;  /* 0x00000002000075a7 */ /* 0x0022a400080011ff */
[----:B--2---:R-:W-:Y:S05]  /*9170*/  @!P0 NANOSLEEP.SYNCS 0x989680 ;  /* 0x009896800000895d */ /* 0x004fea0003900000 */
[----:B------:R-:W2:Y:S02]  /*9180*/  @!P0 SYNCS.PHASECHK.TRANS64 P0, [R0+URZ], R2 ;  /* 0x00000002000085a7 */ /* 0x000ea400080010ff */
[----:B--2---:R-:W-:Y:S05]  /*9190*/  @!P0 BRA `(.L_x_152) ;  /* 0xfffffffc00f08947 */ /* 0x004fea000383ffff */
[----:B------:R-:W-:Y:S05]  /*91a0*/  BRA `(.L_x_57) ;  /* 0xffffffa0000c7947 */ /* 0x000fea000383ffff */
.L_x_61:
[----:B------:R-:W-:-:S07]  /*91b0*/  MOV R0, UR5 ;  /* 0x0000000500007c02 */ /* 0x000fce0008000f00 */
.L_x_153:
[----:B--2---:R2:W3:Y:S02]  /*91c0*/  SYNCS.PHASECHK.TRANS64.TRYWAIT P0, [R0+URZ], R2 ;  /* 0x00000002000075a7 */ /* 0x0044e400080011ff */
[----:B---3--:R-:W-:Y:S05]  /*91d0*/  @!P0 NANOSLEEP.SYNCS 0x989680 ;  /* 0x009896800000895d */ /* 0x008fea0003900000 */
[----:B------:R-:W3:Y:S02]  /*91e0*/  @!P0 SYNCS.PHASECHK.TRANS64 P0, [R0+URZ], R2 ;  /* 0x00000002000085a7 */ /* 0x000ee400080010ff */
[----:B---3--:R-:W-:Y:S05]  /*91f0*/  @!P0 BRA `(.L_x_153) ;  /* 0xfffffffc00f08947 */ /* 0x008fea000383ffff */
[----:B------:R-:W-:Y:S05]  /*9200*/  BRA `(.L_x_154) ;  /* 0xffffffa000c07947 */ /* 0x000fea000383ffff */
.L_x_62:
[----:B------:R-:W-:-:S07]  /*9210*/  MOV R0, UR5 ;  /* 0x0000000500007c02 */ /* 0x000fce0008000f00 */
.L_x_155:
[----:B-1----:R1:W2:Y:S02]  /*9220*/  SYNCS.PHASECHK.TRANS64.TRYWAIT P0, [R0+URZ], R3 ;  /* 0x00000003000075a7 */ /* 0x0022a400080011ff */
[----:B--2---:R-:W-:Y:S05]  /*9230*/  @!P0 NANOSLEEP.SYNCS 0x989680 ;  /* 0x009896800000895d */ /* 0x004fea0003900000 */
[----:B------:R-:W2:Y:S02]  /*9240*/  @!P0 SYNCS.PHASECHK.TRANS64 P0, [R0+URZ], R3 ;  /* 0x00000003000085a7 */ /* 0x000ea400080010ff */
[----:B--2---:R-:W-:Y:S05]  /*9250*/  @!P0 BRA `(.L_x_155) ;  /* 0xfffffffc00f08947 */ /* 0x004fea000383ffff */
[----:B------:R-:W-:Y:S05]  /*9260*/  BRA `(.L_x_156) ;  /* 0xffffffa000cc7947 */ /* 0x000fea000383ffff */
.L_x_63:
[----:B------:R-:W-:-:S07]  /*9270*/  MOV R0, UR5 ;  /* 0x0000000500007c02 */ /* 0x000fce0008000f00 */
.L_x_157:
[----:B-1----:R1:W2:Y:S02]  /*9280*/  SYNCS.PHASECHK.TRANS64.TRYWAIT P0, [R0+URZ], R3 ;  /* 0x00000003000075a7 */ /* 0x0022a400080011ff */
[----:B--2---:R-:W-:Y:S05]  /*9290*/  @!P0 NANOSLEEP.SYNCS 0x989680 ;  /* 0x009896800000895d */ /* 0x004fea0003900000 */
[----:B------:R-:W2:Y:S02]  /*92a0*/  @!P0 SYNCS.PHASECHK.TRANS64 P0, [R0+URZ], R3 ;  /* 0x00000003000085a7 */ /* 0x000ea400080010ff */
[----:B--2---:R-:W-:Y:S05]  /*92b0*/  @!P0 BRA `(.L_x_157) ;  /* 0xfffffffc00f08947 */ /* 0x004fea000383ffff */
[----:B------:R-:W-:Y:S05]  /*92c0*/  BRA `(.L_x_158) ;  /* 0xffffffa000d87947 */ /* 0x000fea000383ffff */
.L_x_64:
[----:B-1----:R-:W-:-:S07]  /*92d0*/  MOV R0, UR7 ;  /* 0x0000000700007c02 */ /* 0x002fce0008000f00 */
.L_x_159:
[----:B-1----:R1:W2:Y:S02]  /*92e0*/  SYNCS.PHASECHK.TRANS64.TRYWAIT P0, [R0+URZ], R2 ;  /* 0x00000002000075a7 */ /* 0x0022a400080011ff */
[----:B--2---:R-:W-:Y:S05]  /*92f0*/  @!P0 NANOSLEEP.SYNCS 0x989680 ;  /* 0x009896800000895d */ /* 0x004fea0003900000 */
[----:B------:R-:W2:Y:S02]  /*9300*/  @!P0 SYNCS.PHASECHK.TRANS64 P0, [R0+URZ], R2 ;  /* 0x00000002000085a7 */ /* 0x000ea400080010ff */
[----:B--2---:R-:W-:Y:S05]  /*9310*/  @!P0 BRA `(.L_x_159) ;  /* 0xfffffffc00f08947 */ /* 0x004fea000383ffff */
[----:B------:R-:W-:Y:S05]  /*9320*/  BRA `(.L_x_160) ;  /* 0xffffffa000e47947 */ /* 0x000fea000383ffff */
.L_x_69:
[----:B--2---:R2:W3:Y:S02]  /*9330*/  SYNCS.PHASECHK.TRANS64.TRYWAIT P0, [R0+URZ+0xa0], R2 ;  /* 0x0000a002000075a7 */ /* 0x0044e400080011ff */
[----:B---3--:R-:W-:Y:S05]  /*9340*/  @!P0 NANOSLEEP.SYNCS 0x989680 ;  /* 0x009896800000895d */ /* 0x008fea0003900000 */
[----:B------:R-:W3:Y:S02]  /*9350*/  @!P0 SYNCS.PHASECHK.TRANS64 P0, [R0+URZ+0xa0], R2 ;  /* 0x0000a002000085a7 */ /* 0x000ee400080010ff */
[----:B---3--:R-:W-:Y:S05]  /*9360*/  @!P0 BRA `(.L_x_69) ;  /* 0xfffffffc00f08947 */ /* 0x008fea000383ffff */
[----:B------:R-:W-:Y:S05]  /*9370*/  BRA `(.L_x_161) ;  /* 0xffffffa400f07947 */ /* 0x000fea000383ffff */
.L_x_72:
[----:B------:R-:W-:Y:S07]  /*9380*/  MOV R0, UR7 ;  /* 0x0000000700007c02 */ /* 0x000fee0008000f00 */
.L_x_162:
[----:B--2---:R2:W3:Y:S02]  /*9390*/  SYNCS.PHASECHK.TRANS64.TRYWAIT P0, [R0+URZ+0x98], R2 ;  /* 0x00009802000075a7 */ /* 0x0044e400080011ff */
[----:B---3--:R-:W-:Y:S05]  /*93a0*/  @!P0 NANOSLEEP.SYNCS 0x989680 ;  /* 0x009896800000895d */ /* 0x008fea0003900000 */
[----:B------:R-:W3:Y:S02]  /*93b0*/  @!P0 SYNCS.PHASECHK.TRANS64 P0, [R0+URZ+0x98], R2 ;  /* 0x00009802000085a7 */ /* 0x000ee400080010ff */
[----:B---3--:R-:W-:Y:S05]  /*93c0*/  @!P0 BRA `(.L_x_162) ;  /* 0xfffffffc00f08947 */ /* 0x008fea000383ffff */
[----:B------:R-:W-:Y:S05]  /*93d0*/  BRA `(.L_x_71) ;  /* 0xffffffa800d07947 */ /* 0x000fea000383ffff */
.L_x_75:
[----:B------:R-:W-:Y:S07]  /*93e0*/  MOV R0, UR7 ;  /* 0x0000000700007c02 */ /* 0x000fee0008000f00 */
.L_x_163:
[----:B-1----:R1:W2:Y:S02]  /*93f0*/  SYNCS.PHASECHK.TRANS64.TRYWAIT P0, [R0+URZ+0x70], R14 ;  /* 0x0000700e000075a7 */ /* 0x0022a400080011ff */
[----:B--2---:R-:W-:Y:S05]  /*9400*/  @!P0 NANOSLEEP.SYNCS 0x989680 ;  /* 0x009896800000895d */ /* 0x004fea0003900000 */
[----:B------:R-:W2:Y:S02]  /*9410*/  @!P0 SYNCS.PHASECHK.TRANS64 P0, [R0+URZ+0x70], R14 ;  /* 0x0000700e000085a7 */ /* 0x000ea400080010ff */
[----:B--2---:R-:W-:Y:S05]  /*9420*/  @!P0 BRA `(.L_x_163) ;  /* 0xfffffffc00f08947 */ /* 0x004fea000383ffff */
[----:B------:R-:W-:Y:S05]  /*9430*/  BRA `(.L_x_164) ;  /* 0xffffffac00487947 */ /* 0x000fea000383ffff */
.L_x_76:
[----:B------:R-:W-:Y:S07]  /*9440*/  MOV R0, UR7 ;  /* 0x0000000700007c02 */ /* 0x000fee0008000f00 */
.L_x_165:
[----:B-1----:R1:W2:Y:S02]  /*9450*/  SYNCS.PHASECHK.TRANS64.TRYWAIT P0, [R0+URZ+0x78], R14 ;  /* 0x0000780e000075a7 */ /* 0x0022a400080011ff */
[----:B--2---:R-:W-:Y:S05]  /*9460*/  @!P0 NANOSLEEP.SYNCS 0x989680 ;  /* 0x009896800000895d */ /* 0x004fea0003900000 */
[----:B------:R-:W2:Y:S02]  /*9470*/  @!P0 SYNCS.PHASECHK.TRANS64 P0, [R0+URZ+0x78], R14 ;  /* 0x0000780e000085a7 */ /* 0x000ea400080010ff */
[----:B--2---:R-:W-:Y:S05]  /*9480*/  @!P0 BRA `(.L_x_165) ;  /* 0xfffffffc00f08947 */ /* 0x004fea000383ffff */
[----:B------:R-:W-:Y:S05]  /*9490*/  BRA `(.L_x_166) ;  /* 0xffffffac00807947 */ /* 0x000fea000383ffff */
.L_x_77:
[----:B------:R-:W-:Y:S07]  /*94a0*/  MOV R0, UR7 ;  /* 0x0000000700007c02 */ /* 0x000fee0008000f00 */
.L_x_167:
[----:B-1----:R1:W2:Y:S02]  /*94b0*/  SYNCS.PHASECHK.TRANS64.TRYWAIT P0, [R0+URZ+0x80], R14 ;  /* 0x0000800e000075a7 */ /* 0x0022a400080011ff */
[----:B--2---:R-:W-:Y:S05]  /*94c0*/  @!P0 NANOSLEEP.SYNCS 0x989680 ;  /* 0x009896800000895d */ /* 0x004fea0003900000 */
[----:B------:R-:W2:Y:S02]  /*94d0*/  @!P0 SYNCS.PHASECHK.TRANS64 P0, [R0+URZ+0x80], R14 ;  /* 0x0000800e000085a7 */ /* 0x000ea400080010ff */
[----:B--2---:R-:W-:Y:S05]  /*94e0*/  @!P0 BRA `(.L_x_167) ;  /* 0xfffffffc00f08947 */ /* 0x004fea000383ffff */
[----:B------:R-:W-:Y:S05]  /*94f0*/  BRA `(.L_x_168) ;  /* 0xffffffac00c47947 */ /* 0x000fea000383ffff */
.L_x_78:
[----:B------:R-:W-:Y:S07]  /*9500*/  MOV R0, UR7 ;  /* 0x0000000700007c02 */ /* 0x000fee0008000f00 */
.L_x_169:
[----:B-1----:R1:W2:Y:S02]  /*9510*/  SYNCS.PHASECHK.TRANS64.TRYWAIT P0, [R0+URZ+0x88], R14 ;  /* 0x0000880e000075a7 */ /* 0x0022a400080011ff */
[----:B--2---:R-:W-:Y:S05]  /*9520*/  @!P0 NANOSLEEP.SYNCS 0x989680 ;  /* 0x009896800000895d */ /* 0x004fea0003900000 */
[----:B------:R-:W2:Y:S02]  /*9530*/  @!P0 SYNCS.PHASECHK.TRANS64 P0, [R0+URZ+0x88], R14 ;  /* 0x0000880e000085a7 */ /* 0x000ea400080010ff */
[----:B--2---:R-:W-:Y:S05]  /*9540*/  @!P0 BRA `(.L_x_169) ;  /* 0xfffffffc00f08947 */ /* 0x004fea000383ffff */
[----:B------:R-:W-:Y:S05]  /*9550*/  BRA `(.L_x_170) ;  /* 0xffffffb000487947 */ /* 0x000fea000383ffff */
.L_x_80:
[----:B------:R-:W-:-:S07]  /*9560*/  MOV R0, UR7 ;  /* 0x0000000700007c02 */ /* 0x000fce0008000f00 */
.L_x_171:
[----:B-1----:R1:W3:Y:S02]  /*9570*/  SYNCS.PHASECHK.TRANS64.TRYWAIT P0, [R0+URZ+0x70], R2 ;  /* 0x00007002000075a7 */ /* 0x0022e400080011ff */
[----:B---3--:R-:W-:Y:S05]  /*9580*/  @!P0 NANOSLEEP.SYNCS 0x989680 ;  /* 0x009896800000895d */ /* 0x008fea0003900000 */
[----:B------:R-:W3:Y:S02]  /*9590*/  @!P0 SYNCS.PHASECHK.TRANS64 P0, [R0+URZ+0x70], R2 ;  /* 0x00007002000085a7 */ /* 0x000ee400080010ff */
[----:B---3--:R-:W-:Y:S05]  /*95a0*/  @!P0 BRA `(.L_x_171) ;  /* 0xfffffffc00f08947 */ /* 0x008fea000383ffff */
[----:B------:R-:W-:Y:S05]  /*95b0*/  BRA `(.L_x_172) ;  /* 0xffffffb000b87947 */ /* 0x000fea000383ffff */
.L_x_81:
[----:B-1----:R-:W-:-:S07]  /*95c0*/  MOV R0, UR7 ;  /* 0x0000000700007c02 */ /* 0x002fce0008000f00 */
.L_x_173:
[----:B-1----:R1:W3:Y:S02]  /*95d0*/  SYNCS.PHASECHK.TRANS64.TRYWAIT P0, [R0+URZ+0x78], R2 ;  /* 0x00007802000075a7 */ /* 0x0022e400080011ff */
[----:B---3--:R-:W-:Y:S05]  /*95e0*/  @!P0 NANOSLEEP.SYNCS 0x989680 ;  /* 0x009896800000895d */ /* 0x008fea0003900000 */
[----:B------:R-:W3:Y:S02]  /*95f0*/  @!P0 SYNCS.PHASECHK.TRANS64 P0, [R0+URZ+0x78], R2 ;  /* 0x00007802000085a7 */ /* 0x000ee400080010ff */
[----:B---3--:R-:W-:Y:S05]  /*9600*/  @!P0 BRA `(.L_x_173) ;  /* 0xfffffffc00f08947 */ /* 0x008fea000383ffff */
[----:B------:R-:W-:Y:S05]  /*9610*/  BRA `(.L_x_174) ;  /* 0xffffffb000a87947 */ /* 0x000fea000383ffff */
.L_x_82:
[----:B-1----:R-:W-:-:S07]  /*9620*/  MOV R0, UR7 ;  /* 0x0000000700007c02 */ /* 0x002fce0008000f00 */
.L_x_175:
[----:B-1----:R1:W3:Y:S02]  /*9630*/  SYNCS.PHASECHK.TRANS64.TRYWAIT P0, [R0+URZ+0x80], R2 ;  /* 0x00008002000075a7 */ /* 0x0022e400080011ff */
[----:B---3--:R-:W-:Y:S05]  /*9640*/  @!P0 NANOSLEEP.SYNCS 0x989680 ;  /* 0x009896800000895d */ /* 0x008fea0003900000 */
[----:B------:R-:W3:Y:S02]  /*9650*/  @!P0 SYNCS.PHASECHK.TRANS64 P0, [R0+URZ+0x80], R2 ;  /* 0x00008002000085a7 */ /* 0x000ee400080010ff */
[----:B---3--:R-:W-:Y:S05]  /*9660*/  @!P0 BRA `(.L_x_175) ;  /* 0xfffffffc00f08947 */ /* 0x008fea000383ffff */
[----:B------:R-:W-:Y:S05]  /*9670*/  BRA `(.L_x_176) ;  /* 0xffffffb000987947 */ /* 0x000fea000383ffff */
.L_x_84:
[----:B--2---:R2:W4:Y:S02]  /*9680*/  SYNCS.PHASECHK.TRANS64.TRYWAIT P0, [R0+URZ+0xa0], R2 ;  /* 0x0000a002000075a7 */ /* 0x00452400080011ff */
[----:B----4-:R-:W-:Y:S05]  /*9690*/  @!P0 NANOSLEEP.SYNCS 0x989680 ;  /* 0x009896800000895d */ /* 0x010fea0003900000 */
[----:B------:R-:W4:Y:S02]  /*96a0*/  @!P0 SYNCS.PHASECHK.TRANS64 P0, [R0+URZ+0xa0], R2 ;  /* 0x0000a002000085a7 */ /* 0x000f2400080010ff */
[----:B----4-:R-:W-:Y:S05]  /*96b0*/  @!P0 BRA `(.L_x_84) ;  /* 0xfffffffc00f08947 */ /* 0x010fea000383ffff */
[----:B------:R-:W-:Y:S05]  /*96c0*/  BRA `(.L_x_177) ;  /* 0xffffffb400607947 */ /* 0x000fea000383ffff */
.L_x_95:
[----:B-1----:R-:W-:Y:S04]  /*96d0*/  MOV R2, UR48 ;  /* 0x0000003000027c02 */ /* 0x002fe80008000f00 */
[----:B------:R1:W3:Y:S03]  /*96e0*/  SYNCS.PHASECHK.TRANS64.TRYWAIT P1, [R2+URZ+0x50], R3 ;  /* 0x00005003020075a7 */ /* 0x0002e600080211ff */
[----:B---3--:R-:W-:Y:S05]  /*96f0*/  @!P1 NANOSLEEP.SYNCS 0x989680 ;  /* 0x009896800000995d */ /* 0x008fea0003900000 */
[----:B------:R-:W3:Y:S02]  /*9700*/  @!P1 SYNCS.PHASECHK.TRANS64 P1, [R2+URZ+0x50], R3 ;  /* 0x00005003020095a7 */ /* 0x000ee400080210ff */
[----:B---3--:R-:W-:Y:S05]  /*9710*/  @!P1 BRA `(.L_x_95) ;  /* 0xfffffffc00ec9947 */ /* 0x008fea000383ffff */
[----:B------:R-:W-:Y:S05]  /*9720*/  BRA `(.L_x_94) ;  /* 0xffffffc0006c7947 */ /* 0x000fea000383ffff */
.L_x_97:
[----:B-1----:R1:W4:Y:S02]  /*9730*/  SYNCS.PHASECHK.TRANS64.TRYWAIT P0, [R64+URZ+0xc0], R0 ;  /* 0x0000c000400075a7 */ /* 0x00232400080011ff */
[----:B----4-:R-:W-:Y:S05]  /*9740*/  @!P0 NANOSLEEP.SYNCS 0x989680 ;  /* 0x009896800000895d */ /* 0x010fea0003900000 */
[----:B------:R-:W4:Y:S02]  /*9750*/  @!P0 SYNCS.PHASECHK.TRANS64 P0, [R64+URZ+0xc0], R0 ;  /* 0x0000c000400085a7 */ /* 0x000f2400080010ff */
[----:B----4-:R-:W-:Y:S05]  /*9760*/  @!P0 BRA `(.L_x_97) ;  /* 0xfffffffc00f08947 */ /* 0x010fea000383ffff */
[----:B------:R-:W-:Y:S05]  /*9770*/  BRA `(.L_x_96) ;  /* 0xffffffc000947947 */ /* 0x000fea000383ffff */
.L_x_106:
[----:B--2---:R2:W4:Y:S02]  /*9780*/  SYNCS.PHASECHK.TRANS64.TRYWAIT P0, [R2+URZ+0x50], R0 ;  /* 0x00005000020075a7 */ /* 0x00452400080011ff */
[----:B----4-:R-:W-:Y:S05]  /*9790*/  @!P0 NANOSLEEP.SYNCS 0x989680 ;  /* 0x009896800000895d */ /* 0x010fea0003900000 */
[----:B------:R-:W4:Y:S02]  /*97a0*/  @!P0 SYNCS.PHASECHK.TRANS64 P0, [R2+URZ+0x50], R0 ;  /* 0x00005000020085a7 */ /* 0x000f2400080010ff */
[----:B----4-:R-:W-:Y:S05]  /*97b0*/  @!P0 BRA `(.L_x_106) ;  /* 0xfffffffc00f08947 */ /* 0x010fea000383ffff */
[----:B------:R-:W-:Y:S05]  /*97c0*/  BRA `(.L_x_105) ;  /* 0xffffffcc00707947 */ /* 0x000fea000383ffff */
.L_x_114:
[----:B--2---:R2:W4:Y:S02]  /*97d0*/  SYNCS.PHASECHK.TRANS64.TRYWAIT P0, [R0+URZ+0x50], R6 ;  /* 0x00005006000075a7 */ /* 0x00452400080011ff */
[----:B----4-:R-:W-:Y:S05]  /*97e0*/  @!P0 NANOSLEEP.SYNCS 0x989680 ;  /* 0x009896800000895d */ /* 0x010fea0003900000 */
[----:B------:R-:W4:Y:S02]  /*97f0*/  @!P0 SYNCS.PHASECHK.TRANS64 P0, [R0+URZ+0x50], R6 ;  /* 0x00005006000085a7 */ /* 0x000f2400080010ff */
[----:B----4-:R-:W-:Y:S05]  /*9800*/  @!P0 BRA `(.L_x_114) ;  /* 0xfffffffc00f08947 */ /* 0x010fea000383ffff */
[----:B------:R-:W-:Y:S05]  /*9810*/  BRA `(.L_x_113) ;  /* 0xffffffd800707947 */ /* 0x000fea000383ffff */
.L_x_122:
[----:B--2---:R2:W4:Y:S02]  /*9820*/  SYNCS.PHASECHK.TRANS64.TRYWAIT P0, [R0+URZ+0x50], R5 ;  /* 0x00005005000075a7 */ /* 0x00452400080011ff */
[----:B----4-:R-:W-:Y:S05]  /*9830*/  @!P0 NANOSLEEP.SYNCS 0x989680 ;  /* 0x009896800000895d */ /* 0x010fea0003900000 */
[----:B------:R-:W4:Y:S02]  /*9840*/  @!P0 SYNCS.PHASECHK.TRANS64 P0, [R0+URZ+0x50], R5 ;  /* 0x00005005000085a7 */ /* 0x000f2400080010ff */
[----:B----4-:R-:W-:Y:S05]  /*9850*/  @!P0 BRA `(.L_x_122) ;  /* 0xfffffffc00f08947 */ /* 0x010fea000383ffff */
[----:B------:R-:W-:Y:S05]  /*9860*/  BRA `(.L_x_121) ;  /* 0xffffffe400707947 */ /* 0x000fea000383ffff */
        .weak           $__internal_0_$__cuda_sm10x_tcgen05_guardrail_trap_col_being_dealloced_not_returned_by_alloc
        .type           $__internal_0_$__cuda_sm10x_tcgen05_guardrail_trap_col_being_dealloced_not_returned_by_alloc,@function
        .size           $__internal_0_$__cuda_sm10x_tcgen05_guardrail_trap_col_being_dealloced_not_returned_by_alloc,($__internal_1_$__cuda_sm10x_tcgen05_guardrail_trap_phase_invalid_during_alloc - $__internal_0_$__cuda_sm10x_tcgen05_guardrail_trap_col_being_dealloced_not_returned_by_alloc)
$__internal_0_$__cuda_sm10x_tcgen05_guardrail_trap_col_being_dealloced_not_returned_by_alloc:
[----:B------:R-:W-:Y:S05]  /*9870*/  BPT.TRAP 0x1 ;  /* 0x000000040000795c */ /* 0x000fea0000300000 */
[----:B------:R-:W-:-:S04]  /*9880*/  HFMA2 R3, -RZ, RZ, 0, 0 ;  /* 0x00000000ff037431 */ /* 0x000fc800000001ff */
[----:B------:R-:W-:Y:S05]  /*9890*/  RET.REL.NODEC R2 `(_ZN7cutlass13device_kernelINS_4gemm6kernel13GemmUniversalIN4cute5tupleIJiiiiEEENS1_10collective13CollectiveMmaINS1_35MainloopSm100TmaUmmaWarpSpecializedILi5ELi2ELi4ENS5_IJNS4_1CILi1EEESB_SB_EEEEENS5_IJNSA_ILi128EEESE_NSA_ILi32EEEEEENS_6half_tENS5_IJlSB_lEEESH_SI_NS4_8TiledMMAINS4_8MMA_AtomIJNS4_20SM100_MMA_F16BF16_SSISH_SH_fLi128ELi128ELNS4_4UMMA5MajorE0ELSN_0ELNSM_7ScaleInE0ELSO_0EEEEEENS4_6LayoutISC_NS5_IJNSA_ILi0EEESS_SS_EEEEENS5_IJNS4_10UnderscoreESV_SV_EEEEENS4_13SM90_TMA_LOADENS4_14ComposedLayoutINS4_7SwizzleILi2ELi4ELi3EEENS4_18smem_ptr_flag_bitsILi16EEENSR_INS5_IJNSA_ILi8EEESF_EEENS5_IJSF_SB_EEEEEEEvNS4_8identityESY_S18_vS19_EENS_8epilogue10collective18CollectiveEpilogueINS1B_23Sm100TmaWarpSpecializedILi4ELi2ELi32ELb1ELb0EEEJSG_NS5_IJNSR_ISE_SB_EENSR_ISF_SB_EEEEESH_SI_SH_SI_NS1B_6fusion15FusionCallbacksIS1F_NS1J_17LinearCombinationISH_fSH_fLNS_15FloatRoundStyleE2EEESG_S1I_JEEENS4_5SM1004TMEM4LOAD26SM100_TMEM_LOAD_32dp32b32xESY_S18_NS4_39AutoVectorizingCopyWithAssumedAlignmentILi128EEENS4_14SM90_TMA_STOREES18_S1U_S1U_EEEvvEEEEvNT_6ParamsE) ;  /* 0xffffff6402d87950 */ /* 0x000fea0003c3ffff */
        .weak           $__internal_1_$__cuda_sm10x_tcgen05_guardrail_trap_phase_invalid_during_alloc
        .type           $__internal_1_$__cuda_sm10x_tcgen05_guardrail_trap_phase_invalid_during_alloc,@function
        .size           $__internal_1_$__cuda_sm10x_tcgen05_guardrail_trap_phase_invalid_during_alloc,($__internal_2_$__cuda_sm10x_tcgen05_guardrail_trap_unallocated_columns_being_dealloced - $__internal_1_$__cuda_sm10x_tcgen05_guardrail_trap_phase_invalid_during_alloc)
$__internal_1_$__cuda_sm10x_tcgen05_guardrail_trap_phase_invalid_during_alloc:
[----:B------:R-:W-:Y:S05]  /*98a0*/  BPT.TRAP 0x1 ;  /* 0x000000040000795c */ /* 0x000fea0000300000 */
[----:B------:R-:W-:-:S04]  /*98b0*/  MOV R3, 0x0 ;  /* 0x0000000000037802 */ /* 0x000fc80000000f00 */
[----:B------:R-:W-:Y:S05]  /*98c0*/  RET.REL.NODEC R2 `(_ZN7cutlass13device_kernelINS_4gemm6kernel13GemmUniversalIN4cute5tupleIJiiiiEEENS1_10collective13CollectiveMmaINS1_35MainloopSm100TmaUmmaWarpSpecializedILi5ELi2ELi4ENS5_IJNS4_1CILi1EEESB_SB_EEEEENS5_IJNSA_ILi128EEESE_NSA_ILi32EEEEEENS_6half_tENS5_IJlSB_lEEESH_SI_NS4_8TiledMMAINS4_8MMA_AtomIJNS4_20SM100_MMA_F16BF16_SSISH_SH_fLi128ELi128ELNS4_4UMMA5MajorE0ELSN_0ELNSM_7ScaleInE0ELSO_0EEEEEENS4_6LayoutISC_NS5_IJNSA_ILi0EEESS_SS_EEEEENS5_IJNS4_10UnderscoreESV_SV_EEEEENS4_13SM90_TMA_LOADENS4_14ComposedLayoutINS4_7SwizzleILi2ELi4ELi3EEENS4_18smem_ptr_flag_bitsILi16EEENSR_INS5_IJNSA_ILi8EEESF_EEENS5_IJSF_SB_EEEEEEEvNS4_8identityESY_S18_vS19_EENS_8epilogue10collective18CollectiveEpilogueINS1B_23Sm100TmaWarpSpecializedILi4ELi2ELi32ELb1ELb0EEEJSG_NS5_IJNSR_ISE_SB_EENSR_ISF_SB_EEEEESH_SI_SH_SI_NS1B_6fusion15FusionCallbacksIS1F_NS1J_17LinearCombinationISH_fSH_fLNS_15FloatRoundStyleE2EEESG_S1I_JEEENS4_5SM1004TMEM4LOAD26SM100_TMEM_LOAD_32dp32b32xESY_S18_NS4_39AutoVectorizingCopyWithAssumedAlignmentILi128EEENS4_14SM90_TMA_STOREES18_S1U_S1U_EEEvvEEEEvNT_6ParamsE) ;  /* 0xffffff6402cc7950 */ /* 0x000fea0003c3ffff */
        .weak           $__internal_2_$__cuda_sm10x_tcgen05_guardrail_trap_unallocated_columns_being_dealloced
        .type           $__internal_2_$__cuda_sm10x_tcgen05_guardrail_trap_unallocated_columns_being_dealloced,@function
        .size           $__internal_2_$__cuda_sm10x_tcgen05_guardrail_trap_unallocated_columns_being_dealloced,(.L_x_179 - $__internal_2_$__cuda_sm10x_tcgen05_guardrail_trap_unallocated_columns_being_dealloced)
$__internal_2_$__cuda_sm10x_tcgen05_guardrail_trap_unallocated_columns_being_dealloced:
[----:B------:R-:W-:Y:S05]  /*98d0*/  BPT.TRAP 0x1 ;  /* 0x000000040000795c */ /* 0x000fea0000300000 */
[----:B------:R-:W-:-:S04]  /*98e0*/  HFMA2 R3, -RZ, RZ, 0, 0 ;  /* 0x00000000ff037431 */ /* 0x000fc800000001ff */
[----:B------:R-:W-:Y:S05]  /*98f0*/  RET.REL.NODEC R2 `(_ZN7cutlass13device_kernelINS_4gemm6kernel13GemmUniversalIN4cute5tupleIJiiiiEEENS1_10collective13CollectiveMmaINS1_35MainloopSm100TmaUmmaWarpSpecializedILi5ELi2ELi4ENS5_IJNS4_1CILi1EEESB_SB_EEEEENS5_IJNSA_ILi128EEESE_NSA_ILi32EEEEEENS_6half_tENS5_IJlSB_lEEESH_SI_NS4_8TiledMMAINS4_8MMA_AtomIJNS4_20SM100_MMA_F16BF16_SSISH_SH_fLi128ELi128ELNS4_4UMMA5MajorE0ELSN_0ELNSM_7ScaleInE0ELSO_0EEEEEENS4_6LayoutISC_NS5_IJNSA_ILi0EEESS_SS_EEEEENS5_IJNS4_10UnderscoreESV_SV_EEEEENS4_13SM90_TMA_LOADENS4_14ComposedLayoutINS4_7SwizzleILi2ELi4ELi3EEENS4_18smem_ptr_flag_bitsILi16EEENSR_INS5_IJNSA_ILi8EEESF_EEENS5_IJSF_SB_EEEEEEEvNS4_8identityESY_S18_vS19_EENS_8epilogue10collective18CollectiveEpilogueINS1B_23Sm100TmaWarpSpecializedILi4ELi2ELi32ELb1ELb0EEEJSG_NS5_IJNSR_ISE_SB_EENSR_ISF_SB_EEEEESH_SI_SH_SI_NS1B_6fusion15FusionCallbacksIS1F_NS1J_17LinearCombinationISH_fSH_fLNS_15FloatRoundStyleE2EEESG_S1I_JEEENS4_5SM1004TMEM4LOAD26SM100_TMEM_LOAD_32dp32b32xESY_S18_NS4_39AutoVectorizingCopyWithAssumedAlignmentILi128EEENS4_14SM90_TMA_STOREES18_S1U_S1U_EEEvvEEEEvNT_6ParamsE) ;  /* 0xffffff6402c07950 */ /* 0x000fea0003c3ffff */
.L_x_178:
[----:B------:R-:W-:-:S00]  /*9900*/  BRA `(.L_x_178) ;  /* 0xfffffffc00fc7947 */ /* 0x000fc0000383ffff */
[----:B------:R-:W-:-:S00]  /*9910*/  NOP ;  /* 0x0000000000007918 */ /* 0x000fc00000000000 */
        /* <DEDUP_REMOVED lines=14> */
.L_x_179:


//--------------------- .nv.global.init           --------------------------
	.section	.nv.global.init,"aw",@progbits
.nv.global.init:
	.type		$str$27,@object
	.size		$str$27,($str$28 - $str$27)
$str$27:
        /*0000*/ 	.byte	0x28, 0x61, 0x64, 0x64, 0x72, 0x65, 0x73, 0x73, 0x20, 0x26, 0x20, 0x6d, 0x61, 0x73, 0x6b, 0x29
        /*0010*/ 	.byte	0x20, 0x3d, 0x3d, 0x20, 0x30, 0x00
	.type		$str$28,@object
	.size		$str$28,($str$26 - $str$28)
$str$28:
        /*0016*/ 	.byte	0x2f, 0x74, 0x6d, 0x70, 0x2f, 0x63, 0x75, 0x74, 0x6c, 0x61, 0x73, 0x73, 0x5f, 0x73, 0x77, 0x65
        /*0026*/ 	.byte	0x65, 0x70, 0x5f, 0x73, 0x72, 0x63, 0x2f, 0x69, 0x6e, 0x63, 0x6c, 0x75, 0x64, 0x65, 0x2f, 0x63
        /*0036*/ 	.byte	0x75, 0x74, 0x65, 0x2f, 0x70, 0x6f, 0x69, 0x6e, 0x74, 0x65, 0x72, 0x5f, 0x66, 0x6c, 0x61, 0x67
        /*0046*/ 	.byte	0x67, 0x65, 0x64, 0x2e, 0x68, 0x70, 0x70, 0x00
	.type		$str$26,@object
	.size		$str$26,($str$25 - $str$26)
$str$26:
        /*004e*/ 	.byte	0x2f, 0x74, 0x6d, 0x70, 0x2f, 0x63, 0x75, 0x74, 0x6c, 0x61, 0x73, 0x73, 0x5f, 0x73, 0x77, 0x65
        /*005e*/ 	.byte	0x65, 0x70, 0x5f, 0x73, 0x72, 0x63, 0x2f, 0x69, 0x6e, 0x63, 0x6c, 0x75, 0x64, 0x65, 0x2f, 0x63
        /*006e*/ 	.byte	0x75, 0x74, 0x65, 0x2f, 0x61, 0x74, 0x6f, 0x6d, 0x2f, 0x63, 0x6f, 0x70, 0x79, 0x5f, 0x74, 0x72
        /*007e*/ 	.byte	0x61, 0x69, 0x74, 0x73, 0x5f, 0x73, 0x6d, 0x31, 0x30, 0x30, 0x2e, 0x68, 0x70, 0x70, 0x00
	.type		$str$25,@object
	.size		$str$25,(__unnamed_1 - $str$25)
$str$25:
        /*008d*/ 	.byte	0x28, 0x28, 0x75, 0x69, 0x6e, 0x74, 0x33, 0x32, 0x5f, 0x74, 0x28, 0x74, 0x68, 0x72, 0x65, 0x61
        /*009d*/ 	.byte	0x64, 0x49, 0x64, 0x78, 0x2e, 0x78, 0x29, 0x20, 0x2f, 0x20, 0x33, 0x32, 0x29, 0x20, 0x25, 0x20
        /*00ad*/ 	.byte	0x34, 0x29, 0x20, 0x3d, 0x3d, 0x20, 0x28, 0x28, 0x28, 0x74, 0x6d, 0x65, 0x6d, 0x5f, 0x61, 0x64
        /*00bd*/ 	.byte	0x64, 0x72, 0x20, 0x3e, 0x3e, 0x20, 0x31, 0x36, 0x29, 0x20, 0x2f, 0x20, 0x33, 0x32, 0x29, 0x20
        /*00cd*/ 	.byte	0x25, 0x20, 0x34, 0x29, 0x00
	.type		__unnamed_1,@object
	.size		__unnamed_1,(__unnamed_2 - __unnamed_1)
__unnamed_1:
        /*00d2*/ 	.byte	0x61, 0x75, 0x74, 0x6f, 0x20, 0x63, 0x75, 0x74, 0x65, 0x3a, 0x3a, 0x61, 0x73, 0x5f, 0x70, 0x6f
        /* <DEDUP_REMOVED lines=24> */
        /*0262*/ 	.byte	0x3e, 0x3e, 0x3e, 0x3e, 0x5d, 0x00
	.type		__unnamed_2,@object
	.size		__unnamed_2,(.L_2 - __unnamed_2)
__unnamed_2:
        /* <DEDUP_REMOVED lines=42> */
        /*0508*/ 	.byte	0x3e, 0x3e, 0x5d, 0x00
.L_2:


//--------------------- .nv.shared._ZN7cutlass13device_kernelINS_4gemm6kernel13GemmUniversalIN4cute5tupleIJiiiiEEENS1_10collective13CollectiveMmaINS1_35MainloopSm100TmaUmmaWarpSpecializedILi5ELi2ELi4ENS5_IJNS4_1CILi1EEESB_SB_EEEEENS5_IJNSA_ILi128EEESE_NSA_ILi32EEEEEENS_6half_tENS5_IJlSB_lEEESH_SI_NS4_8TiledMMAINS4_8MMA_AtomIJNS4_20SM100_MMA_F16BF16_SSISH_SH_fLi128ELi128ELNS4_4UMMA5MajorE0ELSN_0ELNSM_7ScaleInE0ELSO_0EEEEEENS4_6LayoutISC_NS5_IJNSA_ILi0EEESS_SS_EEEEENS5_IJNS4_10UnderscoreESV_SV_EEEEENS4_13SM90_TMA_LOADENS4_14ComposedLayoutINS4_7SwizzleILi2ELi4ELi3EEENS4_18smem_ptr_flag_bitsILi16EEENSR_INS5_IJNSA_ILi8EEESF_EEENS5_IJSF_SB_EEEEEEEvNS4_8identityESY_S18_vS19_EENS_8epilogue10collective18CollectiveEpilogueINS1B_23Sm100TmaWarpSpecializedILi4ELi2ELi32ELb1ELb0EEEJSG_NS5_IJNSR_ISE_SB_EENSR_ISF_SB_EEEEESH_SI_SH_SI_NS1B_6fusion15FusionCallbacksIS1F_NS1J_17LinearCombinationISH_fSH_fLNS_15FloatRoundStyleE2EEESG_S1I_JEEENS4_5SM1004TMEM4LOAD26SM100_TMEM_LOAD_32dp32b32xESY_S18_NS4_39AutoVectorizingCopyWithAssumedAlignmentILi128EEENS4_14SM90_TMA_STOREES18_S1U_S1U_EEEvvEEEEvNT_6ParamsE --------------------------
	.section	.nv.shared._ZN7cutlass13device_kernelINS_4gemm6kernel13GemmUniversalIN4cute5tupleIJiiiiEEENS1_10collective13CollectiveMmaINS1_35MainloopSm100TmaUmmaWarpSpecializedILi5ELi2ELi4ENS5_IJNS4_1CILi1EEESB_SB_EEEEENS5_IJNSA_ILi128EEESE_NSA_ILi32EEEEEENS_6half_tENS5_IJlSB_lEEESH_SI_NS4_8TiledMMAINS4_8MMA_AtomIJNS4_20SM100_MMA_F16BF16_SSISH_SH_fLi128ELi128ELNS4_4UMMA5MajorE0ELSN_0ELNSM_7ScaleInE0ELSO_0EEEEEENS4_6LayoutISC_NS5_IJNSA_ILi0EEESS_SS_EEEEENS5_IJNS4_10UnderscoreESV_SV_EEEEENS4_13SM90_TMA_LOADENS4_14ComposedLayoutINS4_7SwizzleILi2ELi4ELi3EEENS4_18smem_ptr_flag_bitsILi16EEENSR_INS5_IJNSA_ILi8EEESF_EEENS5_IJSF_SB_EEEEEEEvNS4_8identityESY_S18_vS19_EENS_8epilogue10collective18CollectiveEpilogueINS1B_23Sm100TmaWarpSpecializedILi4ELi2ELi32ELb1ELb0EEEJSG_NS5_IJNSR_ISE_SB_EENSR_ISF_SB_EEEEESH_SI_SH_SI_NS1B_6fusion15FusionCallbacksIS1F_NS1J_17LinearCombinationISH_fSH_fLNS_15FloatRoundStyleE2EEESG_S1I_JEEENS4_5SM1004TMEM4LOAD26SM100_TMEM_LOAD_32dp32b32xESY_S18_NS4_39AutoVectorizingCopyWithAssumedAlignmentILi128EEENS4_14SM90_TMA_STOREES18_S1U_S1U_EEEvvEEEEvNT_6ParamsE,"aw",@nobits
	.sectionflags	@""
	.align	16
	.zero		1024


//--------------------- .nv.shared.reserved.0     --------------------------
	.section	.nv.shared.reserved.0,"aw",@nobits
	.weak		__nv_reservedSMEM_offset_0_alias
	.size		__nv_reservedSMEM_offset_0_alias, 0, 64
	.other		__nv_reservedSMEM_offset_0_alias,@"STO_CUDA_RESERVED_SHARED STV_DEFAULT"
__nv_reservedSMEM_offset_0_alias:
	.zero		0
.nv.shared.reserved.0:
	.zero		64
	.weak		__nv_reservedSMEM_tcgen05_partition
	.type		__nv_reservedSMEM_tcgen05_partition,@object
	.size		__nv_reservedSMEM_tcgen05_partition,(.L_0 - __nv_reservedSMEM_tcgen05_partition)
__nv_reservedSMEM_tcgen05_partition:
	.zero		32
.L_0:


//--------------------- .nv.global                --------------------------
	.section	.nv.global,"aw",@nobits
.nv.global:
	.type		_ZN39_INTERNAL_1e743a0f_4_k_cu_8a06d5ff_65944cute1_E,@object
	.size		_ZN39_INTERNAL_1e743a0f_4_k_cu_8a06d5ff_65944cute1_E,(_ZN39_INTERNAL_1e743a0f_4_k_cu_8a06d5ff_65944cuda3std3__45__cpo6cbeginE - _ZN39_INTERNAL_1e743a0f_4_k_cu_8a06d5ff_65944cute1_E)
_ZN39_INTERNAL_1e743a0f_4_k_cu_8a06d5ff_65944cute1_E:
	.zero		1
	.type		_ZN39_INTERNAL_1e743a0f_4_k_cu_8a06d5ff_65944cuda3std3__45__cpo6cbeginE,@object
	.size		_ZN39_INTERNAL_1e743a0f_4_k_cu_8a06d5ff_65944cuda3std3__45__cpo6cbeginE,(_ZN39_INTERNAL_1e743a0f_4_k_cu_8a06d5ff_65944cuda3std3__48in_placeE - _ZN39_INTERNAL_1e743a0f_4_k_cu_8a06d5ff_65944cuda3std3__45__cpo6cbeginE)
_ZN39_INTERNAL_1e743a0f_4_k_cu_8a06d5ff_65944cuda3std3__45__cpo6cbeginE:
	.zero		1
	.type		_ZN39_INTERNAL_1e743a0f_4_k_cu_8a06d5ff_65944cuda3std3__48in_placeE,@object
	.size		_ZN39_INTERNAL_1e743a0f_4_k_cu_8a06d5ff_65944cuda3std3__48in_placeE,(_ZN39_INTERNAL_1e743a0f_4_k_cu_8a06d5ff_65944cuda3std6ranges3__45__cpo9iter_moveE - _ZN39_INTERNAL_1e743a0f_4_k_cu_8a06d5ff_65944cuda3std3__48in_placeE)
_ZN39_INTERNAL_1e743a0f_4_k_cu_8a06d5ff_65944cuda3std3__48in_placeE:
	.zero		1
	.type		_ZN39_INTERNAL_1e743a0f_4_k_cu_8a06d5ff_65944cuda3std6ranges3__45__cpo9iter_moveE,@object
	.size		_ZN39_INTERNAL_1e743a0f_4_k_cu_8a06d5ff_65944cuda3std6ranges3__45__cpo9iter_moveE,(_ZN39_INTERNAL_1e743a0f_4_k_cu_8a06d5ff_65944cuda3std3__45__cpo5beginE - _ZN39_INTERNAL_1e743a0f_4_k_cu_8a06d5ff_65944cuda3std6ranges3__45__cpo9iter_moveE)
_ZN39_INTERNAL_1e743a0f_4_k_cu_8a06d5ff_65944cuda3std6ranges3__45__cpo9iter_moveE:
	.zero		1
	.type		_ZN39_INTERNAL_1e743a0f_4_k_cu_8a06d5ff_65944cuda3std3__45__cpo5beginE,@object
	.size		_ZN39_INTERNAL_1e743a0f_4_k_cu_8a06d5ff_65944cuda3std3__45__cpo5beginE,(_ZN39_INTERNAL_1e743a0f_4_k_cu_8a06d5ff_65944cuda3std3__441_GLOBAL__N__1e743a0f_4_k_cu_8a06d5ff_65946ignoreE - _ZN39_INTERNAL_1e743a0f_4_k_cu_8a06d5ff_65944cuda3std3__45__cpo5beginE)
_ZN39_INTERNAL_1e743a0f_4_k_cu_8a06d5ff_65944cuda3std3__45__cpo5beginE:
	.zero		1
	.type		_ZN39_INTERNAL_1e743a0f_4_k_cu_8a06d5ff_65944cuda3std3__441_GLOBAL__N__1e743a0f_4_k_cu_8a06d5ff_65946ignoreE,@object
	.size		_ZN39_INTERNAL_1e743a0f_4_k_cu_8a06d5ff_65944cuda3std3__441_GLOBAL__N__1e743a0f_4_k_cu_8a06d5ff_65946ignoreE,(_ZN39_INTERNAL_1e743a0f_4_k_cu_8a06d5ff_65944cute7productE - _ZN39_INTERNAL_1e743a0f_4_k_cu_8a06d5ff_65944cuda3std3__441_GLOBAL__N__1e743a0f_4_k_cu_8a06d5ff_65946ignoreE)
_ZN39_INTERNAL_1e743a0f_4_k_cu_8a06d5ff_65944cuda3std3__441_GLOBAL__N__1e743a0f_4_k_cu_8a06d5ff_65946ignoreE:
	.zero		1
	.type		_ZN39_INTERNAL_1e743a0f_4_k_cu_8a06d5ff_65944cute7productE,@object
	.size		_ZN39_INTERNAL_1e743a0f_4_k_cu_8a06d5ff_65944cute7productE,(_ZN39_INTERNAL_1e743a0f_4_k_cu_8a06d5ff_65944cuda3std3__45__cpo3endE - _ZN39_INTERNAL_1e743a0f_4_k_cu_8a06d5ff_65944cute7productE)
_ZN39_INTERNAL_1e743a0f_4_k_cu_8a06d5ff_65944cute7productE:
	.zero		1
	.type		_ZN39_INTERNAL_1e743a0f_4_k_cu_8a06d5ff_65944cuda3std3__45__cpo3endE,@object
	.size		_ZN39_INTERNAL_1e743a0f_4_k_cu_8a06d5ff_65944cuda3std3__45__cpo3endE,(_ZN39_INTERNAL_1e743a0f_4_k_cu_8a06d5ff_65944cuda3std3__419piecewise_constructE - _ZN39_INTERNAL_1e743a0f_4_k_cu_8a06d5ff_65944cuda3std3__45__cpo3endE)
_ZN39_INTERNAL_1e743a0f_4_k_cu_8a06d5ff_65944cuda3std3__45__cpo3endE:
	.zero		1
	.type		_ZN39_INTERNAL_1e743a0f_4_k_cu_8a06d5ff_65944cuda3std3__419piecewise_constructE,@object
	.size		_ZN39_INTERNAL_1e743a0f_4_k_cu_8a06d5ff_65944cuda3std3__419piecewise_constructE,(_ZN39_INTERNAL_1e743a0f_4_k_cu_8a06d5ff_65944cuda3std3__45__cpo4cendE - _ZN39_INTERNAL_1e743a0f_4_k_cu_8a06d5ff_65944cuda3std3__419piecewise_constructE)
_ZN39_INTERNAL_1e743a0f_4_k_cu_8a06d5ff_65944cuda3std3__419piecewise_constructE:
	.zero		1
	.type		_ZN39_INTERNAL_1e743a0f_4_k_cu_8a06d5ff_65944cuda3std3__45__cpo4cendE,@object
	.size		_ZN39_INTERNAL_1e743a0f_4_k_cu_8a06d5ff_65944cuda3std3__45__cpo4cendE,(_ZN39_INTERNAL_1e743a0f_4_k_cu_8a06d5ff_65944cuda3std6ranges3__45__cpo4swapE - _ZN39_INTERNAL_1e743a0f_4_k_cu_8a06d5ff_65944cuda3std3__45__cpo4cendE)
_ZN39_INTERNAL_1e743a0f_4_k_cu_8a06d5ff_65944cuda3std3__45__cpo4cendE:
	.zero		1
	.type		_ZN39_INTERNAL_1e743a0f_4_k_cu_8a06d5ff_65944cuda3std6ranges3__45__cpo4swapE,@object
	.size		_ZN39_INTERNAL_1e743a0f_4_k_cu_8a06d5ff_65944cuda3std6ranges3__45__cpo4swapE,(.L_10 - _ZN39_INTERNAL_1e743a0f_4_k_cu_8a06d5ff_65944cuda3std6ranges3__45__cpo4swapE)
_ZN39_INTERNAL_1e743a0f_4_k_cu_8a06d5ff_65944cuda3std6ranges3__45__cpo4swapE:
	.zero		1
.L_10:


//--------------------- .nv.constant0._ZN7cutlass13device_kernelINS_4gemm6kernel13GemmUniversalIN4cute5tupleIJiiiiEEENS1_10collective13CollectiveMmaINS1_35MainloopSm100TmaUmmaWarpSpecializedILi5ELi2ELi4ENS5_IJNS4_1CILi1EEESB_SB_EEEEENS5_IJNSA_ILi128EEESE_NSA_ILi32EEEEEENS_6half_tENS5_IJlSB_lEEESH_SI_NS4_8TiledMMAINS4_8MMA_AtomIJNS4_20SM100_MMA_F16BF16_SSISH_SH_fLi128ELi128ELNS4_4UMMA5MajorE0ELSN_0ELNSM_7ScaleInE0ELSO_0EEEEEENS4_6LayoutISC_NS5_IJNSA_ILi0EEESS_SS_EEEEENS5_IJNS4_10UnderscoreESV_SV_EEEEENS4_13SM90_TMA_LOADENS4_14ComposedLayoutINS4_7SwizzleILi2ELi4ELi3EEENS4_18smem_ptr_flag_bitsILi16EEENSR_INS5_IJNSA_ILi8EEESF_EEENS5_IJSF_SB_EEEEEEEvNS4_8identityESY_S18_vS19_EENS_8epilogue10collective18CollectiveEpilogueINS1B_23Sm100TmaWarpSpecializedILi4ELi2ELi32ELb1ELb0EEEJSG_NS5_IJNSR_ISE_SB_EENSR_ISF_SB_EEEEESH_SI_SH_SI_NS1B_6fusion15FusionCallbacksIS1F_NS1J_17LinearCombinationISH_fSH_fLNS_15FloatRoundStyleE2EEESG_S1I_JEEENS4_5SM1004TMEM4LOAD26SM100_TMEM_LOAD_32dp32b32xESY_S18_NS4_39AutoVectorizingCopyWithAssumedAlignmentILi128EEENS4_14SM90_TMA_STOREES18_S1U_S1U_EEEvvEEEEvNT_6ParamsE --------------------------
	.section	.nv.constant0._ZN7cutlass13device_kernelINS_4gemm6kernel13GemmUniversalIN4cute5tupleIJiiiiEEENS1_10collective13CollectiveMmaINS1_35MainloopSm100TmaUmmaWarpSpecializedILi5ELi2ELi4ENS5_IJNS4_1CILi1EEESB_SB_EEEEENS5_IJNSA_ILi128EEESE_NSA_ILi32EEEEEENS_6half_tENS5_IJlSB_lEEESH_SI_NS4_8TiledMMAINS4_8MMA_AtomIJNS4_20SM100_MMA_F16BF16_SSISH_SH_fLi128ELi128ELNS4_4UMMA5MajorE0ELSN_0ELNSM_7ScaleInE0ELSO_0EEEEEENS4_6LayoutISC_NS5_IJNSA_ILi0EEESS_SS_EEEEENS5_IJNS4_10UnderscoreESV_SV_EEEEENS4_13SM90_TMA_LOADENS4_14ComposedLayoutINS4_7SwizzleILi2ELi4ELi3EEENS4_18smem_ptr_flag_bitsILi16EEENSR_INS5_IJNSA_ILi8EEESF_EEENS5_IJSF_SB_EEEEEEEvNS4_8identityESY_S18_vS19_EENS_8epilogue10collective18CollectiveEpilogueINS1B_23Sm100TmaWarpSpecializedILi4ELi2ELi32ELb1ELb0EEEJSG_NS5_IJNSR_ISE_SB_EENSR_ISF_SB_EEEEESH_SI_SH_SI_NS1B_6fusion15FusionCallbacksIS1F_NS1J_17LinearCombinationISH_fSH_fLNS_15FloatRoundStyleE2EEESG_S1I_JEEENS4_5SM1004TMEM4LOAD26SM100_TMEM_LOAD_32dp32b32xESY_S18_NS4_39AutoVectorizingCopyWithAssumedAlignmentILi128EEENS4_14SM90_TMA_STOREES18_S1U_S1U_EEEvvEEEEvNT_6ParamsE,"a",@progbits
	.sectionflags	@""
	.align	4
.nv.constant0._ZN7cutlass13device_kernelINS_4gemm6kernel13GemmUniversalIN4cute5tupleIJiiiiEEENS1_10collective13CollectiveMmaINS1_35MainloopSm100TmaUmmaWarpSpecializedILi5ELi2ELi4ENS5_IJNS4_1CILi1EEESB_SB_EEEEENS5_IJNSA_ILi128EEESE_NSA_ILi32EEEEEENS_6half_tENS5_IJlSB_lEEESH_SI_NS4_8TiledMMAINS4_8MMA_AtomIJNS4_20SM100_MMA_F16BF16_SSISH_SH_fLi128ELi128ELNS4_4UMMA5MajorE0ELSN_0ELNSM_7ScaleInE0ELSO_0EEEEEENS4_6LayoutISC_NS5_IJNSA_ILi0EEESS_SS_EEEEENS5_IJNS4_10UnderscoreESV_SV_EEEEENS4_13SM90_TMA_LOADENS4_14ComposedLayoutINS4_7SwizzleILi2ELi4ELi3EEENS4_18smem_ptr_flag_bitsILi16EEENSR_INS5_IJNSA_ILi8EEESF_EEENS5_IJSF_SB_EEEEEEEvNS4_8identityESY_S18_vS19_EENS_8epilogue10collective18CollectiveEpilogueINS1B_23Sm100TmaWarpSpecializedILi4ELi2ELi32ELb1ELb0EEEJSG_NS5_IJNSR_ISE_SB_EENSR_ISF_SB_EEEEESH_SI_SH_SI_NS1B_6fusion15FusionCallbacksIS1F_NS1J_17LinearCombinationISH_fSH_fLNS_15FloatRoundStyleE2EEESG_S1I_JEEENS4_5SM1004TMEM4LOAD26SM100_TMEM_LOAD_32dp32b32xESY_S18_NS4_39AutoVectorizingCopyWithAssumedAlignmentILi128EEENS4_14SM90_TMA_STOREES18_S1U_S1U_EEEvvEEEEvNT_6ParamsE:
	.zero		2944


//--------------------- SYMBOLS --------------------------

	.type		.nv.reservedSmem.offset0,@object
	.size		.nv.reservedSmem.offset0,0x4
	.type		.nv.reservedSmem.cap,@object
	.size		.nv.reservedSmem.cap,0x4
	.type		__assertfail,@function
